	.target	sm_100a

	.elftype	@"ET_EXEC"


//--------------------- .note.nv.tkinfo           --------------------------
	.section	.note.nv.tkinfo,"",@"SHT_NOTE"
	.sectionflags	@"SHF_NOTE_NV_TKINFO"
	.tkinfo
        /*0018*/ 	.word	0x00000002
        /*0030*/ 	.string	""
        /*0030*/ 	.string	"ptxas"
        /*0030*/ 	.string	"Cuda compilation tools, release 13.0, V13.0.88"
        /*0030*/ 	.string	"Build cuda_13.0.r13.0/compiler.36424714_0"
        /*0030*/ 	.string	"-arch sm_100a -m 64 "



//--------------------- .note.nv.cuinfo           --------------------------
	.section	.note.nv.cuinfo,"",@"SHT_NOTE"
	.sectionflags	@"SHF_NOTE_NV_CUINFO"
        /*0018*/ 	.short	0x0002
        /*001a*/ 	.short	0x0064
        /*001c*/ 	.short	0x0082
	.zero		2


//--------------------- .nv.info                  --------------------------
	.section	.nv.info,"",@"SHT_CUDA_INFO"
	.align	4


	//----- nvinfo : EIATTR_REGCOUNT
	.align		4
        /*0000*/ 	.byte	0x04, 0x2f
        /*0002*/ 	.short	(.L_19 - .L_18)
	.align		4
.L_18:
        /*0004*/ 	.word	index@(_ZN7cutlass13device_kernelINS_4gemm6kernel13GemmUniversalIN4cute5tupleIJiiiiEEENS1_10collective13CollectiveMmaINS1_35MainloopSm100TmaUmmaWarpSpecializedILi3ELi2ELi4ENS5_IJNS4_1CILi1EEENSA_ILi2EEESB_EEEEENS5_IJNSA_ILi128EEENSA_ILi64EEESF_EEENS_6half_tENS5_IJlSB_lEEESI_SJ_NS4_8TiledMMAINS4_8MMA_AtomIJNS4_20SM100_MMA_F16BF16_SSISI_SI_fLi128ELi64ELNS4_4UMMA5MajorE0ELSO_0ELNSN_7ScaleInE0ELSP_0EEEEEENS4_6LayoutINS5_IJSB_SB_SB_EEENS5_IJNSA_ILi0EEESU_SU_EEEEENS5_IJNS4_10UnderscoreESX_SX_EEEEENS4_23SM90_TMA_LOAD_MULTICASTENS4_14ComposedLayoutINS4_7SwizzleILi3ELi4ELi3EEENS4_18smem_ptr_flag_bitsILi16EEENSS_INS5_IJNSA_ILi8EEESG_EEENS5_IJSG_SB_EEEEEEEvNS4_8identityENS4_13SM90_TMA_LOADES1A_vS1B_EENS_8epilogue10collective18CollectiveEpilogueINS1E_23Sm100TmaWarpSpecializedILi3ELi2ELi32ELb1ELb0EEEJSH_NS5_IJNSS_ISF_SB_EENSS_INSA_ILi32EEESB_EEEEESI_SJ_SI_SJ_NS1E_6fusion15FusionCallbacksIS1I_NS1N_17LinearCombinationISI_fSI_fLNS_15FloatRoundStyleE2EEESH_S1M_JEEENS4_5SM1004TMEM4LOAD26SM100_TMEM_LOAD_32dp32b32xES1C_NS11_INS12_ILi2ELi4ELi3EEES15_NSS_INS5_IJS16_S1K_EEENS5_IJS1K_SB_EEEEEEENS4_39AutoVectorizingCopyWithAssumedAlignmentILi128EEENS4_14SM90_TMA_STOREES21_S23_S23_EEEvvEEEEvNT_6ParamsE)
        /*0008*/ 	.word	0x00000079


	//----- nvinfo : EIATTR_FRAME_SIZE
	.align		4
.L_19:
        /*000c*/ 	.byte	0x04, 0x11
        /*000e*/ 	.short	(.L_21 - .L_20)
	.align		4
.L_20:
        /*0010*/ 	.word	index@($__internal_2_$__cuda_sm10x_tcgen05_guardrail_trap_unallocated_columns_being_dealloced)
        /*0014*/ 	.word	0x00000000


	//----- nvinfo : EIATTR_FRAME_SIZE
	.align		4
.L_21:
        /*0018*/ 	.byte	0x04, 0x11
        /*001a*/ 	.short	(.L_23 - .L_22)
	.align		4
.L_22:
        /*001c*/ 	.word	index@($__internal_1_$__cuda_sm10x_tcgen05_guardrail_trap_phase_invalid_during_alloc)
        /*0020*/ 	.word	0x00000000


	//----- nvinfo : EIATTR_FRAME_SIZE
	.align		4
.L_23:
        /*0024*/ 	.byte	0x04, 0x11
        /*0026*/ 	.short	(.L_25 - .L_24)
	.align		4
.L_24:
        /*0028*/ 	.word	index@($__internal_0_$__cuda_sm10x_tcgen05_guardrail_trap_col_being_dealloced_not_returned_by_alloc)
        /*002c*/ 	.word	0x00000000


	//----- nvinfo : EIATTR_FRAME_SIZE
	.align		4
.L_25:
        /*0030*/ 	.byte	0x04, 0x11
        /*0032*/ 	.short	(.L_27 - .L_26)
	.align		4
.L_26:
        /*0034*/ 	.word	index@(_ZN7cutlass13device_kernelINS_4gemm6kernel13GemmUniversalIN4cute5tupleIJiiiiEEENS1_10collective13CollectiveMmaINS1_35MainloopSm100TmaUmmaWarpSpecializedILi3ELi2ELi4ENS5_IJNS4_1CILi1EEENSA_ILi2EEESB_EEEEENS5_IJNSA_ILi128EEENSA_ILi64EEESF_EEENS_6half_tENS5_IJlSB_lEEESI_SJ_NS4_8TiledMMAINS4_8MMA_AtomIJNS4_20SM100_MMA_F16BF16_SSISI_SI_fLi128ELi64ELNS4_4UMMA5MajorE0ELSO_0ELNSN_7ScaleInE0ELSP_0EEEEEENS4_6LayoutINS5_IJSB_SB_SB_EEENS5_IJNSA_ILi0EEESU_SU_EEEEENS5_IJNS4_10UnderscoreESX_SX_EEEEENS4_23SM90_TMA_LOAD_MULTICASTENS4_14ComposedLayoutINS4_7SwizzleILi3ELi4ELi3EEENS4_18smem_ptr_flag_bitsILi16EEENSS_INS5_IJNSA_ILi8EEESG_EEENS5_IJSG_SB_EEEEEEEvNS4_8identityENS4_13SM90_TMA_LOADES1A_vS1B_EENS_8epilogue10collective18CollectiveEpilogueINS1E_23Sm100TmaWarpSpecializedILi3ELi2ELi32ELb1ELb0EEEJSH_NS5_IJNSS_ISF_SB_EENSS_INSA_ILi32EEESB_EEEEESI_SJ_SI_SJ_NS1E_6fusion15FusionCallbacksIS1I_NS1N_17LinearCombinationISI_fSI_fLNS_15FloatRoundStyleE2EEESH_S1M_JEEENS4_5SM1004TMEM4LOAD26SM100_TMEM_LOAD_32dp32b32xES1C_NS11_INS12_ILi2ELi4ELi3EEES15_NSS_INS5_IJS16_S1K_EEENS5_IJS1K_SB_EEEEEEENS4_39AutoVectorizingCopyWithAssumedAlignmentILi128EEENS4_14SM90_TMA_STOREES21_S23_S23_EEEvvEEEEvNT_6ParamsE)
        /*0038*/ 	.word	0x00000000


	//----- nvinfo : EIATTR_MIN_STACK_SIZE
	.align		4
.L_27:
        /*003c*/ 	.byte	0x04, 0x12
        /*003e*/ 	.short	(.L_29 - .L_28)
	.align		4
.L_28:
        /*0040*/ 	.word	index@(_ZN7cutlass13device_kernelINS_4gemm6kernel13GemmUniversalIN4cute5tupleIJiiiiEEENS1_10collective13CollectiveMmaINS1_35MainloopSm100TmaUmmaWarpSpecializedILi3ELi2ELi4ENS5_IJNS4_1CILi1EEENSA_ILi2EEESB_EEEEENS5_IJNSA_ILi128EEENSA_ILi64EEESF_EEENS_6half_tENS5_IJlSB_lEEESI_SJ_NS4_8TiledMMAINS4_8MMA_AtomIJNS4_20SM100_MMA_F16BF16_SSISI_SI_fLi128ELi64ELNS4_4UMMA5MajorE0ELSO_0ELNSN_7ScaleInE0ELSP_0EEEEEENS4_6LayoutINS5_IJSB_SB_SB_EEENS5_IJNSA_ILi0EEESU_SU_EEEEENS5_IJNS4_10UnderscoreESX_SX_EEEEENS4_23SM90_TMA_LOAD_MULTICASTENS4_14ComposedLayoutINS4_7SwizzleILi3ELi4ELi3EEENS4_18smem_ptr_flag_bitsILi16EEENSS_INS5_IJNSA_ILi8EEESG_EEENS5_IJSG_SB_EEEEEEEvNS4_8identityENS4_13SM90_TMA_LOADES1A_vS1B_EENS_8epilogue10collective18CollectiveEpilogueINS1E_23Sm100TmaWarpSpecializedILi3ELi2ELi32ELb1ELb0EEEJSH_NS5_IJNSS_ISF_SB_EENSS_INSA_ILi32EEESB_EEEEESI_SJ_SI_SJ_NS1E_6fusion15FusionCallbacksIS1I_NS1N_17LinearCombinationISI_fSI_fLNS_15FloatRoundStyleE2EEESH_S1M_JEEENS4_5SM1004TMEM4LOAD26SM100_TMEM_LOAD_32dp32b32xES1C_NS11_INS12_ILi2ELi4ELi3EEES15_NSS_INS5_IJS16_S1K_EEENS5_IJS1K_SB_EEEEEEENS4_39AutoVectorizingCopyWithAssumedAlignmentILi128EEENS4_14SM90_TMA_STOREES21_S23_S23_EEEvvEEEEvNT_6ParamsE)
        /*0044*/ 	.word	0x00000000
.L_29:


//--------------------- .nv.compat                --------------------------
	.section	.nv.compat,"",@"SHT_CUDA_COMPAT_INFO"
	.align	4
        /*0000*/ 	.byte	0x02, 0x09, 0x01, 0x00, 0x02, 0x02, 0x02, 0x00, 0x02, 0x05, 0x05, 0x00, 0x03, 0x07, 0x01, 0x01
        /*0010*/ 	.byte	0x02, 0x03, 0x01, 0x00, 0x02, 0x06, 0x01, 0x00, 0x04, 0x0b, 0x08, 0x00, 0x09, 0x00, 0x00, 0x00
        /*0020*/ 	.byte	0x00, 0x00, 0x00, 0x00


//--------------------- .nv.info._ZN7cutlass13device_kernelINS_4gemm6kernel13GemmUniversalIN4cute5tupleIJiiiiEEENS1_10collective13CollectiveMmaINS1_35MainloopSm100TmaUmmaWarpSpecializedILi3ELi2ELi4ENS5_IJNS4_1CILi1EEENSA_ILi2EEESB_EEEEENS5_IJNSA_ILi128EEENSA_ILi64EEESF_EEENS_6half_tENS5_IJlSB_lEEESI_SJ_NS4_8TiledMMAINS4_8MMA_AtomIJNS4_20SM100_MMA_F16BF16_SSISI_SI_fLi128ELi64ELNS4_4UMMA5MajorE0ELSO_0ELNSN_7ScaleInE0ELSP_0EEEEEENS4_6LayoutINS5_IJSB_SB_SB_EEENS5_IJNSA_ILi0EEESU_SU_EEEEENS5_IJNS4_10UnderscoreESX_SX_EEEEENS4_23SM90_TMA_LOAD_MULTICASTENS4_14ComposedLayoutINS4_7SwizzleILi3ELi4ELi3EEENS4_18smem_ptr_flag_bitsILi16EEENSS_INS5_IJNSA_ILi8EEESG_EEENS5_IJSG_SB_EEEEEEEvNS4_8identityENS4_13SM90_TMA_LOADES1A_vS1B_EENS_8epilogue10collective18CollectiveEpilogueINS1E_23Sm100TmaWarpSpecializedILi3ELi2ELi32ELb1ELb0EEEJSH_NS5_IJNSS_ISF_SB_EENSS_INSA_ILi32EEESB_EEEEESI_SJ_SI_SJ_NS1E_6fusion15FusionCallbacksIS1I_NS1N_17LinearCombinationISI_fSI_fLNS_15FloatRoundStyleE2EEESH_S1M_JEEENS4_5SM1004TMEM4LOAD26SM100_TMEM_LOAD_32dp32b32xES1C_NS11_INS12_ILi2ELi4ELi3EEES15_NSS_INS5_IJS16_S1K_EEENS5_IJS1K_SB_EEEEEEENS4_39AutoVectorizingCopyWithAssumedAlignmentILi128EEENS4_14SM90_TMA_STOREES21_S23_S23_EEEvvEEEEvNT_6ParamsE --------------------------
	.section	.nv.info._ZN7cutlass13device_kernelINS_4gemm6kernel13GemmUniversalIN4cute5tupleIJiiiiEEENS1_10collective13CollectiveMmaINS1_35MainloopSm100TmaUmmaWarpSpecializedILi3ELi2ELi4ENS5_IJNS4_1CILi1EEENSA_ILi2EEESB_EEEEENS5_IJNSA_ILi128EEENSA_ILi64EEESF_EEENS_6half_tENS5_IJlSB_lEEESI_SJ_NS4_8TiledMMAINS4_8MMA_AtomIJNS4_20SM100_MMA_F16BF16_SSISI_SI_fLi128ELi64ELNS4_4UMMA5MajorE0ELSO_0ELNSN_7ScaleInE0ELSP_0EEEEEENS4_6LayoutINS5_IJSB_SB_SB_EEENS5_IJNSA_ILi0EEESU_SU_EEEEENS5_IJNS4_10UnderscoreESX_SX_EEEEENS4_23SM90_TMA_LOAD_MULTICASTENS4_14ComposedLayoutINS4_7SwizzleILi3ELi4ELi3EEENS4_18smem_ptr_flag_bitsILi16EEENSS_INS5_IJNSA_ILi8EEESG_EEENS5_IJSG_SB_EEEEEEEvNS4_8identityENS4_13SM90_TMA_LOADES1A_vS1B_EENS_8epilogue10collective18CollectiveEpilogueINS1E_23Sm100TmaWarpSpecializedILi3ELi2ELi32ELb1ELb0EEEJSH_NS5_IJNSS_ISF_SB_EENSS_INSA_ILi32EEESB_EEEEESI_SJ_SI_SJ_NS1E_6fusion15FusionCallbacksIS1I_NS1N_17LinearCombinationISI_fSI_fLNS_15FloatRoundStyleE2EEESH_S1M_JEEENS4_5SM1004TMEM4LOAD26SM100_TMEM_LOAD_32dp32b32xES1C_NS11_INS12_ILi2ELi4ELi3EEES15_NSS_INS5_IJS16_S1K_EEENS5_IJS1K_SB_EEEEEEENS4_39AutoVectorizingCopyWithAssumedAlignmentILi128EEENS4_14SM90_TMA_STOREES21_S23_S23_EEEvvEEEEvNT_6ParamsE,"",@"SHT_CUDA_INFO"
	.sectionflags	@""
	.align	4


	//----- nvinfo : EIATTR_CUDA_API_VERSION
	.align		4
        /*0000*/ 	.byte	0x04, 0x37
        /*0002*/ 	.short	(.L_31 - .L_30)
.L_30:
        /*0004*/ 	.word	0x00000082


	//----- nvinfo : EIATTR_KPARAM_INFO
	.align		4
.L_31:
        /*0008*/ 	.byte	0x04, 0x17
        /*000a*/ 	.short	(.L_33 - .L_32)
.L_32:
        /*000c*/ 	.word	0x00000000
        /*0010*/ 	.short	0x0000
        /*0012*/ 	.short	0x0000
        /*0014*/ 	.byte	0x00, 0xf0, 0x01, 0x20


	//----- nvinfo : EIATTR_AT_ENTRY_FRAGMENTS
	.align		4
.L_33:
        /*0018*/ 	.byte	0x04, 0x4f
        /*001a*/ 	.short	(.L_35 - .L_34)


	//   ....[0]....
.L_34:
        /*001c*/ 	.word	0x00000006


	//----- nvinfo : EIATTR_RESERVED_SMEM_USED
	.align		4
.L_35:
        /*0020*/ 	.byte	0x01, 0x41
	.zero		2


	//----- nvinfo : EIATTR_SPARSE_MMA_MASK
	.align		4
        /*0024*/ 	.byte	0x03, 0x50
        /*0026*/ 	.short	0x0000


	//----- nvinfo : EIATTR_TCGEN05_1CTA_USED
	.align		4
        /*0028*/ 	.byte	0x01, 0x51
	.zero		2


	//----- nvinfo : EIATTR_MAXREG_COUNT
	.align		4
        /*002c*/ 	.byte	0x03, 0x1b
        /*002e*/ 	.short	0x00ff


	//----- nvinfo : EIATTR_NUM_BARRIERS
	.align		4
        /*0030*/ 	.byte	0x02, 0x4c
        /*0032*/ 	.byte	0x07
	.zero		1


	//----- nvinfo : EIATTR_EXTERNS
	.align		4
        /*0034*/ 	.byte	0x04, 0x0f
        /*0036*/ 	.short	(.L_37 - .L_36)


	//   ....[0]....
	.align		4
.L_36:
        /*0038*/ 	.word	index@(__assertfail)


	//----- nvinfo : EIATTR_MERCURY_ISA_VERSION
	.align		4
.L_37:
        /*003c*/ 	.byte	0x03, 0x5f
        /*003e*/ 	.short	0x0101


	//----- nvinfo : EIATTR_INT_WARP_WIDE_INSTR_OFFSETS
	.align		4
        /*0040*/ 	.byte	0x04, 0x31
        /*0042*/ 	.short	(.L_39 - .L_38)


	//   ....[0]....
.L_38:
        /*0044*/ 	.word	0x00003f30


	//   ....[1]....
        /*0048*/ 	.word	0x00003f50


	//   ....[2]....
        /*004c*/ 	.word	0x00003f80


	//   ....[3]....
        /*0050*/ 	.word	0x00004b50


	//   ....[4]....
        /*0054*/ 	.word	0x00004bd0


	//   ....[5]....
        /*0058*/ 	.word	0x00004cd0


	//   ....[6]....
        /*005c*/ 	.word	0x00004de0


	//----- nvinfo : EIATTR_COOP_GROUP_MASK_REGIDS
	.align		4
.L_39:
        /*0060*/ 	.byte	0x04, 0x29
        /*0062*/ 	.short	(.L_41 - .L_40)


	//   ....[0]....
.L_40:
        /*0064*/ 	.word	0xffffffff


	//   ....[1]....
        /*0068*/ 	.word	0xffffffff


	//   ....[2]....
        /*006c*/ 	.word	0xffffffff


	//   ....[3]....
        /*0070*/ 	.word	0xffffffff


	//   ....[4]....
        /*0074*/ 	.word	0xffffffff


	//   ....[5]....
        /*0078*/ 	.word	0xffffffff


	//   ....[6]....
        /*007c*/ 	.word	0xffffffff


	//   ....[7]....
        /*0080*/ 	.word	0xffffffff


	//   ....[8]....
        /*0084*/ 	.word	0xffffffff


	//   ....[9]....
        /*0088*/ 	.word	0xffffffff


	//   ....[10]....
        /*008c*/ 	.word	0xffffffff


	//   ....[11]....
        /*0090*/ 	.word	0xffffffff


	//   ....[12]....
        /*0094*/ 	.word	0xffffffff


	//   ....[13]....
        /*0098*/ 	.word	0xffffffff


	//----- nvinfo : EIATTR_COOP_GROUP_INSTR_OFFSETS
	.align		4
.L_41:
        /*009c*/ 	.byte	0x04, 0x28
        /*009e*/ 	.short	(.L_43 - .L_42)


	//   ....[0]....
.L_42:
        /*00a0*/ 	.word	0x00000080


	//   ....[1]....
        /*00a4*/ 	.word	0x000004f0


	//   ....[2]....
        /*00a8*/ 	.word	0x00000680


	//   ....[3]....
        /*00ac*/ 	.word	0x00000800


	//   ....[4]....
        /*00b0*/ 	.word	0x00000900


	//   ....[5]....
        /*00b4*/ 	.word	0x00000a70


	//   ....[6]....
        /*00b8*/ 	.word	0x00000c10


	//   ....[7]....
        /*00bc*/ 	.word	0x00000dc0


	//   ....[8]....
        /*00c0*/ 	.word	0x00002190


	//   ....[9]....
        /*00c4*/ 	.word	0x00002fc0


	//   ....[10]....
        /*00c8*/ 	.word	0x000031d0


	//   ....[11]....
        /*00cc*/ 	.word	0x00003200


	//   ....[12]....
        /*00d0*/ 	.word	0x00003e10


	//   ....[13]....
        /*00d4*/ 	.word	0x00004040


	//----- nvinfo : EIATTR_VRC_CTA_INIT_COUNT
	.align		4
.L_43:
        /*00d8*/ 	.byte	0x02, 0x4a
        /*00da*/ 	.byte	0x80
	.zero		1


	//----- nvinfo : EIATTR_SYSCALL_OFFSETS
	.align		4
        /*00dc*/ 	.byte	0x04, 0x46
        /*00de*/ 	.short	(.L_45 - .L_44)


	//   ....[0]....
.L_44:
        /*00e0*/ 	.word	0x00005ad0


	//   ....[1]....
        /*00e4*/ 	.word	0x00005bc0


	//   ....[2]....
        /*00e8*/ 	.word	0x00006460


	//   ....[3]....
        /*00ec*/ 	.word	0x00007130


	//----- nvinfo : EIATTR_MBARRIER_INSTR_OFFSETS
	.align		4
.L_45:
        /*00f0*/ 	.byte	0x04, 0x39
        /*00f2*/ 	.short	(.L_47 - .L_46)


	//   ....[0]....
.L_46:
        /*00f4*/ 	.word	0x00000610
        /*00f8*/ 	.word	0x000000ff
        /*00fc*/ 	.word	0x00000000
        /*0100*/ 	.short	0x0100
        /*0102*/ 	.byte	0x04
	.zero		1


	//   ....[1]....
        /*0104*/ 	.word	0x00000620
        /*0108*/ 	.word	0x000000ff
        /*010c*/ 	.word	0x00000018
        /*0110*/ 	.short	0x0100
        /*0112*/ 	.byte	0x04
	.zero		1


	//   ....[2]....
        /*0114*/ 	.word	0x00000630
        /*0118*/ 	.word	0x000000ff
        /*011c*/ 	.word	0x00000008
        /*0120*/ 	.short	0x0100
        /*0122*/ 	.byte	0x04
	.zero		1


	//   ....[3]....
        /*0124*/ 	.word	0x00000640
        /*0128*/ 	.word	0x000000ff
        /*012c*/ 	.word	0x00000020
        /*0130*/ 	.short	0x0100
        /*0132*/ 	.byte	0x04
	.zero		1


	//   ....[4]....
        /*0134*/ 	.word	0x00000650
        /*0138*/ 	.word	0x000000ff
        /*013c*/ 	.word	0x00000010
        /*0140*/ 	.short	0x0100
        /*0142*/ 	.byte	0x04
	.zero		1


	//   ....[5]....
        /*0144*/ 	.word	0x00000660
        /*0148*/ 	.word	0x000000ff
        /*014c*/ 	.word	0x00000028
        /*0150*/ 	.short	0x0100
        /*0152*/ 	.byte	0x04
	.zero		1


	//   ....[6]....
        /*0154*/ 	.word	0x00000790
        /*0158*/ 	.word	0x000000ff
        /*015c*/ 	.word	0x00000030
        /*0160*/ 	.short	0x0100
        /*0162*/ 	.byte	0x04
	.zero		1


	//   ....[7]....
        /*0164*/ 	.word	0x000007a0
        /*0168*/ 	.word	0x000000ff
        /*016c*/ 	.word	0x00000048
        /*0170*/ 	.short	0x0100
        /*0172*/ 	.byte	0x04
	.zero		1


	//   ....[8]....
        /*0174*/ 	.word	0x000007b0
        /*0178*/ 	.word	0x000000ff
        /*017c*/ 	.word	0x00000038
        /*0180*/ 	.short	0x0100
        /*0182*/ 	.byte	0x04
	.zero		1


	//   ....[9]....
        /*0184*/ 	.word	0x000007c0
        /*0188*/ 	.word	0x000000ff
        /*018c*/ 	.word	0x00000050
        /*0190*/ 	.short	0x0100
        /*0192*/ 	.byte	0x04
	.zero		1


	//   ....[10]....
        /*0194*/ 	.word	0x000007d0
        /*0198*/ 	.word	0x000000ff
        /*019c*/ 	.word	0x00000040
        /*01a0*/ 	.short	0x0100
        /*01a2*/ 	.byte	0x04
	.zero		1


	//   ....[11]....
        /*01a4*/ 	.word	0x000007e0
        /*01a8*/ 	.word	0x000000ff
        /*01ac*/ 	.word	0x00000058
        /*01b0*/ 	.short	0x0100
        /*01b2*/ 	.byte	0x04
	.zero		1


	//   ....[12]....
        /*01b4*/ 	.word	0x000008d0
        /*01b8*/ 	.word	0x000000ff
        /*01bc*/ 	.word	0x00000060
        /*01c0*/ 	.short	0x0100
        /*01c2*/ 	.byte	0x06
	.zero		1


	//   ....[13]....
        /*01c4*/ 	.word	0x000008e0
        /*01c8*/ 	.word	0x000000ff
        /*01cc*/ 	.word	0x00000068
        /*01d0*/ 	.short	0x0100
        /*01d2*/ 	.byte	0x06
	.zero		1


	//   ....[14]....
        /*01d4*/ 	.word	0x00000a20
        /*01d8*/ 	.word	0x000000ff
        /*01dc*/ 	.word	0x00000070
        /*01e0*/ 	.short	0x0100
        /*01e2*/ 	.byte	0x06
	.zero		1


	//   ....[15]....
        /*01e4*/ 	.word	0x00000a30
        /*01e8*/ 	.word	0x000000ff
        /*01ec*/ 	.word	0x00000080
        /*01f0*/ 	.short	0x0100
        /*01f2*/ 	.byte	0x06
	.zero		1


	//   ....[16]....
        /*01f4*/ 	.word	0x00000a40
        /*01f8*/ 	.word	0x000000ff
        /*01fc*/ 	.word	0x00000078
        /*0200*/ 	.short	0x0100
        /*0202*/ 	.byte	0x06
	.zero		1


	//   ....[17]....
        /*0204*/ 	.word	0x00000a50
        /*0208*/ 	.word	0x000000ff
        /*020c*/ 	.word	0x00000088
        /*0210*/ 	.short	0x0100
        /*0212*/ 	.byte	0x06
	.zero		1


	//   ....[18]....
        /*0214*/ 	.word	0x00000b80
        /*0218*/ 	.word	0x000000ff
        /*021c*/ 	.word	0x00000090
        /*0220*/ 	.short	0x0100
        /*0222*/ 	.byte	0x04
	.zero		1


	//   ....[19]....
        /*0224*/ 	.word	0x00000b90
        /*0228*/ 	.word	0x000000ff
        /*022c*/ 	.word	0x000000b0
        /*0230*/ 	.short	0x0100
        /*0232*/ 	.byte	0x04
	.zero		1


	//   ....[20]....
        /*0234*/ 	.word	0x00000ba0
        /*0238*/ 	.word	0x000000ff
        /*023c*/ 	.word	0x00000098
        /*0240*/ 	.short	0x0100
        /*0242*/ 	.byte	0x04
	.zero		1


	//   ....[21]....
        /*0244*/ 	.word	0x00000bb0
        /*0248*/ 	.word	0x000000ff
        /*024c*/ 	.word	0x000000b8
        /*0250*/ 	.short	0x0100
        /*0252*/ 	.byte	0x04
	.zero		1


	//   ....[22]....
        /*0254*/ 	.word	0x00000bc0
        /*0258*/ 	.word	0x000000ff
        /*025c*/ 	.word	0x000000a0
        /*0260*/ 	.short	0x0100
        /*0262*/ 	.byte	0x04
	.zero		1


	//   ....[23]....
        /*0264*/ 	.word	0x00000bd0
        /*0268*/ 	.word	0x000000ff
        /*026c*/ 	.word	0x000000c0
        /*0270*/ 	.short	0x0100
        /*0272*/ 	.byte	0x04
	.zero		1


	//   ....[24]....
        /*0274*/ 	.word	0x00000be0
        /*0278*/ 	.word	0x000000ff
        /*027c*/ 	.word	0x000000a8
        /*0280*/ 	.short	0x0100
        /*0282*/ 	.byte	0x04
	.zero		1


	//   ....[25]....
        /*0284*/ 	.word	0x00000bf0
        /*0288*/ 	.word	0x000000ff
        /*028c*/ 	.word	0x000000c8
        /*0290*/ 	.short	0x0100
        /*0292*/ 	.byte	0x04
	.zero		1


	//   ....[26]....
        /*0294*/ 	.word	0x00000ce0
        /*0298*/ 	.word	0x000000ff
        /*029c*/ 	.word	0x000000d0
        /*02a0*/ 	.short	0x0100
        /*02a2*/ 	.byte	0x04
	.zero		1


	//   ....[27]....
        /*02a4*/ 	.word	0x00000cf0
        /*02a8*/ 	.word	0x000000ff
        /*02ac*/ 	.word	0x000000e0
        /*02b0*/ 	.short	0x0100
        /*02b2*/ 	.byte	0x04
	.zero		1


	//   ....[28]....
        /*02b4*/ 	.word	0x00000d00
        /*02b8*/ 	.word	0x000000ff
        /*02bc*/ 	.word	0x000000d8
        /*02c0*/ 	.short	0x0100
        /*02c2*/ 	.byte	0x04
	.zero		1


	//   ....[29]....
        /*02c4*/ 	.word	0x00000d10
        /*02c8*/ 	.word	0x000000ff
        /*02cc*/ 	.word	0x000000e8
        /*02d0*/ 	.short	0x0100
        /*02d2*/ 	.byte	0x04
	.zero		1


	//   ....[30]....
        /*02d4*/ 	.word	0x00001870
        /*02d8*/ 	.word	0x00000003
        /*02dc*/ 	.word	0x000000e0
        /*02e0*/ 	.short	0x010a
        /*02e2*/ 	.byte	0xff
	.zero		1


	//   ....[31]....
        /*02e4*/ 	.word	0x000018a0
        /*02e8*/ 	.word	0x00000003
        /*02ec*/ 	.word	0x000000d0
        /*02f0*/ 	.short	0x0101
        /*02f2*/ 	.byte	0xff
	.zero		1


	//   ....[32]....
        /*02f4*/ 	.word	0x00001970
        /*02f8*/ 	.word	0x000000ff
        /*02fc*/ 	.word	0x00000018
        /*0300*/ 	.short	0x010a
        /*0302*/ 	.byte	0x04
	.zero		1


	//   ....[33]....
        /*0304*/ 	.word	0x000019f0
        /*0308*/ 	.word	0x000000ff
        /*030c*/ 	.word	0x00000018
        /*0310*/ 	.short	0x010a
        /*0312*/ 	.byte	0x21
	.zero		1


	//   ....[34]....
        /*0314*/ 	.word	0x00001b90
        /*0318*/ 	.word	0x000000ff
        /*031c*/ 	.word	0x00000018
        /*0320*/ 	.short	0x010a
        /*0322*/ 	.byte	0x05
	.zero		1


	//   ....[35]....
        /*0324*/ 	.word	0x00001d80
        /*0328*/ 	.word	0x000000ff
        /*032c*/ 	.word	0x00000068
        /*0330*/ 	.short	0x0101
        /*0332*/ 	.byte	0x15
	.zero		1


	//   ....[36]....
        /*0334*/ 	.word	0x00001da0
        /*0338*/ 	.word	0x000000ff
        /*033c*/ 	.word	0x00000018
        /*0340*/ 	.short	0x010a
        /*0342*/ 	.byte	0x04
	.zero		1


	//   ....[37]....
        /*0344*/ 	.word	0x00001e20
        /*0348*/ 	.word	0x000000ff
        /*034c*/ 	.word	0x00000018
        /*0350*/ 	.short	0x010a
        /*0352*/ 	.byte	0x21
	.zero		1


	//   ....[38]....
        /*0354*/ 	.word	0x00001fb0
        /*0358*/ 	.word	0x000000ff
        /*035c*/ 	.word	0x00000018
        /*0360*/ 	.short	0x010a
        /*0362*/ 	.byte	0x05
	.zero		1


	//   ....[39]....
        /*0364*/ 	.word	0x000021c0
        /*0368*/ 	.word	0x00000003
        /*036c*/ 	.word	0x00000070
        /*0370*/ 	.short	0x010a
        /*0372*/ 	.byte	0xff
	.zero		1


	//   ....[40]....
        /*0374*/ 	.word	0x00002310
        /*0378*/ 	.word	0x00000000
        /*037c*/ 	.word	0x00000000
        /*0380*/ 	.short	0x0101
        /*0382*/ 	.byte	0xff
	.zero		1


	//   ....[41]....
        /*0384*/ 	.word	0x000028d0
        /*0388*/ 	.word	0x000000ff
        /*038c*/ 	.word	0x00000000
        /*0390*/ 	.short	0x010a
        /*0392*/ 	.byte	0x04
	.zero		1


	//   ....[42]....
        /*0394*/ 	.word	0x00002960
        /*0398*/ 	.word	0x000000ff
        /*039c*/ 	.word	0x00000000
        /*03a0*/ 	.short	0x010a
        /*03a2*/ 	.byte	0x05
	.zero		1


	//   ....[43]....
        /*03a4*/ 	.word	0x00002a00
        /*03a8*/ 	.word	0x00000000
        /*03ac*/ 	.word	0x00000000
        /*03b0*/ 	.short	0x010a
        /*03b2*/ 	.byte	0xff
	.zero		1


	//   ....[44]....
        /*03b4*/ 	.word	0x00002b20
        /*03b8*/ 	.word	0x00000002
        /*03bc*/ 	.word	0x000000d0
        /*03c0*/ 	.short	0x010a
        /*03c2*/ 	.byte	0xff
	.zero		1


	//   ....[45]....
        /*03c4*/ 	.word	0x00002b80
        /*03c8*/ 	.word	0x00000004
        /*03cc*/ 	.word	0x00000000
        /*03d0*/ 	.short	0x0101
        /*03d2*/ 	.byte	0xff
	.zero		1


	//   ....[46]....
        /*03d4*/ 	.word	0x00002ba0
        /*03d8*/ 	.word	0x000000ff
        /*03dc*/ 	.word	0x00000080
        /*03e0*/ 	.short	0x010a
        /*03e2*/ 	.byte	0x04
	.zero		1


	//   ....[47]....
        /*03e4*/ 	.word	0x00002cc0
        /*03e8*/ 	.word	0x00000002
        /*03ec*/ 	.word	0x00000070
        /*03f0*/ 	.short	0x010a
        /*03f2*/ 	.byte	0xff
	.zero		1


	//   ....[48]....
        /*03f4*/ 	.word	0x00002dd0
        /*03f8*/ 	.word	0x00000002
        /*03fc*/ 	.word	0x00000000
        /*0400*/ 	.short	0x0101
        /*0402*/ 	.byte	0xff
	.zero		1


	//   ....[49]....
        /*0404*/ 	.word	0x00002e60
        /*0408*/ 	.word	0x000000ff
        /*040c*/ 	.word	0x00000080
        /*0410*/ 	.short	0x0106
        /*0412*/ 	.byte	0x04
	.zero		1


	//   ....[50]....
        /*0414*/ 	.word	0x00002e80
        /*0418*/ 	.word	0x000000ff
        /*041c*/ 	.word	0x00000080
        /*0420*/ 	.short	0x010a
        /*0422*/ 	.byte	0x04
	.zero		1


	//   ....[51]....
        /*0424*/ 	.word	0x00002f10
        /*0428*/ 	.word	0x000000ff
        /*042c*/ 	.word	0x00000080
        /*0430*/ 	.short	0x0106
        /*0432*/ 	.byte	0x07
	.zero		1


	//   ....[52]....
        /*0434*/ 	.word	0x00002f50
        /*0438*/ 	.word	0x00000000
        /*043c*/ 	.word	0x00000080
        /*0440*/ 	.short	0x010a
        /*0442*/ 	.byte	0xff
	.zero		1


	//   ....[53]....
        /*0444*/ 	.word	0x00003520
        /*0448*/ 	.word	0x00000000
        /*044c*/ 	.word	0x00000070
        /*0450*/ 	.short	0x010a
        /*0452*/ 	.byte	0xff
	.zero		1


	//   ....[54]....
        /*0454*/ 	.word	0x00003630
        /*0458*/ 	.word	0x00000003
        /*045c*/ 	.word	0x00000000
        /*0460*/ 	.short	0x0101
        /*0462*/ 	.byte	0xff
	.zero		1


	//   ....[55]....
        /*0464*/ 	.word	0x00003640
        /*0468*/ 	.word	0x000000ff
        /*046c*/ 	.word	0x00000000
        /*0470*/ 	.short	0x010a
        /*0472*/ 	.byte	0x04
	.zero		1


	//   ....[56]....
        /*0474*/ 	.word	0x00003660
        /*0478*/ 	.word	0x000000ff
        /*047c*/ 	.word	0x000000b0
        /*0480*/ 	.short	0x010a
        /*0482*/ 	.byte	0x2d
	.zero		1


	//   ....[57]....
        /*0484*/ 	.word	0x00003730
        /*0488*/ 	.word	0x000000ff
        /*048c*/ 	.word	0x00000000
        /*0490*/ 	.short	0x010a
        /*0492*/ 	.byte	0x07
	.zero		1


	//   ....[58]....
        /*0494*/ 	.word	0x00003870
        /*0498*/ 	.word	0x000000ff
        /*049c*/ 	.word	0x00000000
        /*04a0*/ 	.short	0x010a
        /*04a2*/ 	.byte	0x04
	.zero		1


	//   ....[59]....
        /*04a4*/ 	.word	0x00003c40
        /*04a8*/ 	.word	0x000000ff
        /*04ac*/ 	.word	0x00000000
        /*04b0*/ 	.short	0x010a
        /*04b2*/ 	.byte	0x04
	.zero		1


	//   ....[60]....
        /*04b4*/ 	.word	0x00003cd0
        /*04b8*/ 	.word	0x000000ff
        /*04bc*/ 	.word	0x00000000
        /*04c0*/ 	.short	0x010a
        /*04c2*/ 	.byte	0x05
	.zero		1


	//   ....[61]....
        /*04c4*/ 	.word	0x00003d60
        /*04c8*/ 	.word	0x000000ff
        /*04cc*/ 	.word	0x00000000
        /*04d0*/ 	.short	0x010a
        /*04d2*/ 	.byte	0x05
	.zero		1


	//   ....[62]....
        /*04d4*/ 	.word	0x00003df0
        /*04d8*/ 	.word	0x000000ff
        /*04dc*/ 	.word	0x00000000
        /*04e0*/ 	.short	0x010a
        /*04e2*/ 	.byte	0x04
	.zero		1


	//   ....[63]....
        /*04e4*/ 	.word	0x00004280
        /*04e8*/ 	.word	0x0000000c
        /*04ec*/ 	.word	0x00000070
        /*04f0*/ 	.short	0x010a
        /*04f2*/ 	.byte	0xff
	.zero		1


	//   ....[64]....
        /*04f4*/ 	.word	0x000043f0
        /*04f8*/ 	.word	0x00000000
        /*04fc*/ 	.word	0x00000000
        /*0500*/ 	.short	0x0101
        /*0502*/ 	.byte	0xff
	.zero		1


	//   ....[65]....
        /*0504*/ 	.word	0x00004870
        /*0508*/ 	.word	0x000000ff
        /*050c*/ 	.word	0x00000068
        /*0510*/ 	.short	0x010a
        /*0512*/ 	.byte	0x18
	.zero		1


	//   ....[66]....
        /*0514*/ 	.word	0x00004a30
        /*0518*/ 	.word	0x000000ff
        /*051c*/ 	.word	0x00000048
        /*0520*/ 	.short	0x010a
        /*0522*/ 	.byte	0x04
	.zero		1


	//   ....[67]....
        /*0524*/ 	.word	0x00004c00
        /*0528*/ 	.word	0x000000ff
        /*052c*/ 	.word	0x00000030
        /*0530*/ 	.short	0x010b
        /*0532*/ 	.byte	0x04
	.zero		1


	//   ....[68]....
        /*0534*/ 	.word	0x00004c10
        /*0538*/ 	.word	0x000000ff
        /*053c*/ 	.word	0x00000000
        /*0540*/ 	.short	0x0101
        /*0542*/ 	.byte	0x14
	.zero		1


	//   ....[69]....
        /*0544*/ 	.word	0x00004c20
        /*0548*/ 	.word	0x000000ff
        /*054c*/ 	.word	0x00000048
        /*0550*/ 	.short	0x010a
        /*0552*/ 	.byte	0x05
	.zero		1


	//   ....[70]....
        /*0554*/ 	.word	0x00004e10
        /*0558*/ 	.word	0x000000ff
        /*055c*/ 	.word	0x00000030
        /*0560*/ 	.short	0x010b
        /*0562*/ 	.byte	0x05
	.zero		1


	//   ....[71]....
        /*0564*/ 	.word	0x00004e20
        /*0568*/ 	.word	0x000000ff
        /*056c*/ 	.word	0x00000000
        /*0570*/ 	.short	0x0101
        /*0572*/ 	.byte	0x04
	.zero		1


	//   ....[72]....
        /*0574*/ 	.word	0x00004ec0
        /*0578*/ 	.word	0x000000ff
        /*057c*/ 	.word	0x00000000
        /*0580*/ 	.short	0x010a
        /*0582*/ 	.byte	0x04
	.zero		1


	//   ....[73]....
        /*0584*/ 	.word	0x00004f50
        /*0588*/ 	.word	0x000000ff
        /*058c*/ 	.word	0x00000000
        /*0590*/ 	.short	0x010a
        /*0592*/ 	.byte	0x05
	.zero		1


	//   ....[74]....
        /*0594*/ 	.word	0x00004ff0
        /*0598*/ 	.word	0x00000000
        /*059c*/ 	.word	0x00000000
        /*05a0*/ 	.short	0x010a
        /*05a2*/ 	.byte	0xff
	.zero		1


	//   ....[75]....
        /*05a4*/ 	.word	0x00005340
        /*05a8*/ 	.word	0x00000000
        /*05ac*/ 	.word	0x00000070
        /*05b0*/ 	.short	0x010a
        /*05b2*/ 	.byte	0xff
	.zero		1


	//   ....[76]....
        /*05b4*/ 	.word	0x00005410
        /*05b8*/ 	.word	0x00000000
        /*05bc*/ 	.word	0x00000000
        /*05c0*/ 	.short	0x0101
        /*05c2*/ 	.byte	0xff
	.zero		1


	//   ....[77]....
        /*05c4*/ 	.word	0x000060b0
        /*05c8*/ 	.word	0x00000000
        /*05cc*/ 	.word	0x00000030
        /*05d0*/ 	.short	0x010a
        /*05d2*/ 	.byte	0xff
	.zero		1


	//   ....[78]....
        /*05d4*/ 	.word	0x00006120
        /*05d8*/ 	.word	0x0000006c
        /*05dc*/ 	.word	0x00000090
        /*05e0*/ 	.short	0x010a
        /*05e2*/ 	.byte	0xff
	.zero		1


	//   ....[79]....
        /*05e4*/ 	.word	0x00006210
        /*05e8*/ 	.word	0x00000000
        /*05ec*/ 	.word	0x00000030
        /*05f0*/ 	.short	0x010a
        /*05f2*/ 	.byte	0xff
	.zero		1


	//   ....[80]....
        /*05f4*/ 	.word	0x00006340
        /*05f8*/ 	.word	0x0000006c
        /*05fc*/ 	.word	0x00000090
        /*0600*/ 	.short	0x010a
        /*0602*/ 	.byte	0xff
	.zero		1


	//   ....[81]....
        /*0604*/ 	.word	0x00006e70
        /*0608*/ 	.word	0x00000000
        /*060c*/ 	.word	0x00000000
        /*0610*/ 	.short	0x0101
        /*0612*/ 	.byte	0xff
	.zero		1


	//   ....[82]....
        /*0614*/ 	.word	0x00006e80
        /*0618*/ 	.word	0x00000002
        /*061c*/ 	.word	0x00000030
        /*0620*/ 	.short	0x010a
        /*0622*/ 	.byte	0xff
	.zero		1


	//   ....[83]....
        /*0624*/ 	.word	0x00006f50
        /*0628*/ 	.word	0x00000002
        /*062c*/ 	.word	0x00000030
        /*0630*/ 	.short	0x010a
        /*0632*/ 	.byte	0xff
	.zero		1


	//   ....[84]....
        /*0634*/ 	.word	0x000072e0
        /*0638*/ 	.word	0x000000ff
        /*063c*/ 	.word	0x00000000
        /*0640*/ 	.short	0x0101
        /*0642*/ 	.byte	0x05
	.zero		1


	//   ....[85]....
        /*0644*/ 	.word	0x00007c00
        /*0648*/ 	.word	0x00000002
        /*064c*/ 	.word	0x00000000
        /*0650*/ 	.short	0x0101
        /*0652*/ 	.byte	0xff
	.zero		1


	//   ....[86]....
        /*0654*/ 	.word	0x00007eb0
        /*0658*/ 	.word	0x000000ff
        /*065c*/ 	.word	0x00000000
        /*0660*/ 	.short	0x0101
        /*0662*/ 	.byte	0x04
	.zero		1


	//   ....[87]....
        /*0664*/ 	.word	0x00007ed0
        /*0668*/ 	.word	0x00000003
        /*066c*/ 	.word	0x000000e0
        /*0670*/ 	.short	0x010a
        /*0672*/ 	.byte	0xff
	.zero		1


	//   ....[88]....
        /*0674*/ 	.word	0x00007f30
        /*0678*/ 	.word	0x00000000
        /*067c*/ 	.word	0x00000018
        /*0680*/ 	.short	0x010a
        /*0682*/ 	.byte	0xff
	.zero		1


	//   ....[89]....
        /*0684*/ 	.word	0x00007f90
        /*0688*/ 	.word	0x00000000
        /*068c*/ 	.word	0x00000018
        /*0690*/ 	.short	0x010a
        /*0692*/ 	.byte	0xff
	.zero		1


	//   ....[90]....
        /*0694*/ 	.word	0x00007fe0
        /*0698*/ 	.word	0x00000003
        /*069c*/ 	.word	0x00000070
        /*06a0*/ 	.short	0x010a
        /*06a2*/ 	.byte	0xff
	.zero		1


	//   ....[91]....
        /*06a4*/ 	.word	0x00008040
        /*06a8*/ 	.word	0x00000000
        /*06ac*/ 	.word	0x00000000
        /*06b0*/ 	.short	0x010a
        /*06b2*/ 	.byte	0xff
	.zero		1


	//   ....[92]....
        /*06b4*/ 	.word	0x000080a0
        /*06b8*/ 	.word	0x00000000
        /*06bc*/ 	.word	0x00000000
        /*06c0*/ 	.short	0x010a
        /*06c2*/ 	.byte	0xff
	.zero		1


	//   ....[93]....
        /*06c4*/ 	.word	0x000080f0
        /*06c8*/ 	.word	0x00000002
        /*06cc*/ 	.word	0x000000d0
        /*06d0*/ 	.short	0x010a
        /*06d2*/ 	.byte	0xff
	.zero		1


	//   ....[94]....
        /*06d4*/ 	.word	0x00008150
        /*06d8*/ 	.word	0x00000002
        /*06dc*/ 	.word	0x00000080
        /*06e0*/ 	.short	0x010a
        /*06e2*/ 	.byte	0xff
	.zero		1


	//   ....[95]....
        /*06e4*/ 	.word	0x000081a0
        /*06e8*/ 	.word	0x00000002
        /*06ec*/ 	.word	0x00000070
        /*06f0*/ 	.short	0x010a
        /*06f2*/ 	.byte	0xff
	.zero		1


	//   ....[96]....
        /*06f4*/ 	.word	0x00008200
        /*06f8*/ 	.word	0x00000000
        /*06fc*/ 	.word	0x00000080
        /*0700*/ 	.short	0x010a
        /*0702*/ 	.byte	0xff
	.zero		1


	//   ....[97]....
        /*0704*/ 	.word	0x00008250
        /*0708*/ 	.word	0x00000000
        /*070c*/ 	.word	0x00000070
        /*0710*/ 	.short	0x010a
        /*0712*/ 	.byte	0xff
	.zero		1


	//   ....[98]....
        /*0714*/ 	.word	0x000082b0
        /*0718*/ 	.word	0x00000003
        /*071c*/ 	.word	0x000000b0
        /*0720*/ 	.short	0x010a
        /*0722*/ 	.byte	0xff
	.zero		1


	//   ....[99]....
        /*0724*/ 	.word	0x00008310
        /*0728*/ 	.word	0x00000000
        /*072c*/ 	.word	0x00000000
        /*0730*/ 	.short	0x010a
        /*0732*/ 	.byte	0xff
	.zero		1


	//   ....[100]....
        /*0734*/ 	.word	0x00008370
        /*0738*/ 	.word	0x00000000
        /*073c*/ 	.word	0x00000000
        /*0740*/ 	.short	0x010a
        /*0742*/ 	.byte	0xff
	.zero		1


	//   ....[101]....
        /*0744*/ 	.word	0x000083d0
        /*0748*/ 	.word	0x00000000
        /*074c*/ 	.word	0x00000000
        /*0750*/ 	.short	0x010a
        /*0752*/ 	.byte	0xff
	.zero		1


	//   ....[102]....
        /*0754*/ 	.word	0x00008430
        /*0758*/ 	.word	0x00000000
        /*075c*/ 	.word	0x00000000
        /*0760*/ 	.short	0x010a
        /*0762*/ 	.byte	0xff
	.zero		1


	//   ....[103]....
        /*0764*/ 	.word	0x00008490
        /*0768*/ 	.word	0x00000000
        /*076c*/ 	.word	0x00000000
        /*0770*/ 	.short	0x010a
        /*0772*/ 	.byte	0xff
	.zero		1


	//   ....[104]....
        /*0774*/ 	.word	0x000084e0
        /*0778*/ 	.word	0x0000000c
        /*077c*/ 	.word	0x00000070
        /*0780*/ 	.short	0x010a
        /*0782*/ 	.byte	0xff
	.zero		1


	//   ....[105]....
        /*0784*/ 	.word	0x00008540
        /*0788*/ 	.word	0x00000000
        /*078c*/ 	.word	0x00000068
        /*0790*/ 	.short	0x010a
        /*0792*/ 	.byte	0xff
	.zero		1


	//   ....[106]....
        /*0794*/ 	.word	0x000085a0
        /*0798*/ 	.word	0x00000000
        /*079c*/ 	.word	0x00000048
        /*07a0*/ 	.short	0x010a
        /*07a2*/ 	.byte	0xff
	.zero		1


	//   ....[107]....
        /*07a4*/ 	.word	0x00008600
        /*07a8*/ 	.word	0x00000009
        /*07ac*/ 	.word	0x00000048
        /*07b0*/ 	.short	0x010a
        /*07b2*/ 	.byte	0xff
	.zero		1


	//   ....[108]....
        /*07b4*/ 	.word	0x00008660
        /*07b8*/ 	.word	0x00000000
        /*07bc*/ 	.word	0x00000000
        /*07c0*/ 	.short	0x010a
        /*07c2*/ 	.byte	0xff
	.zero		1


	//   ....[109]....
        /*07c4*/ 	.word	0x000086c0
        /*07c8*/ 	.word	0x00000000
        /*07cc*/ 	.word	0x00000000
        /*07d0*/ 	.short	0x010a
        /*07d2*/ 	.byte	0xff
	.zero		1


	//   ....[110]....
        /*07d4*/ 	.word	0x00008710
        /*07d8*/ 	.word	0x00000000
        /*07dc*/ 	.word	0x00000070
        /*07e0*/ 	.short	0x010a
        /*07e2*/ 	.byte	0xff
	.zero		1


	//   ....[111]....
        /*07e4*/ 	.word	0x00008760
        /*07e8*/ 	.word	0x00000000
        /*07ec*/ 	.word	0x00000030
        /*07f0*/ 	.short	0x010a
        /*07f2*/ 	.byte	0xff
	.zero		1


	//   ....[112]....
        /*07f4*/ 	.word	0x000087b0
        /*07f8*/ 	.word	0x0000006c
        /*07fc*/ 	.word	0x00000090
        /*0800*/ 	.short	0x010a
        /*0802*/ 	.byte	0xff
	.zero		1


	//   ....[113]....
        /*0804*/ 	.word	0x00008800
        /*0808*/ 	.word	0x00000002
        /*080c*/ 	.word	0x00000030
        /*0810*/ 	.short	0x010a
        /*0812*/ 	.byte	0xff
	.zero		1


	//----- nvinfo : EIATTR_NUM_MBARRIERS
	.align		4
.L_47:
        /*0814*/ 	.byte	0x03, 0x38
        /*0816*/ 	.short	0x001e


	//----- nvinfo : EIATTR_EXIT_INSTR_OFFSETS
	.align		4
        /*0818*/ 	.byte	0x04, 0x1c
        /*081a*/ 	.short	(.L_49 - .L_48)


	//   ....[0]....
.L_48:
        /*081c*/ 	.word	0x00002a30


	//   ....[1]....
        /*0820*/ 	.word	0x00002f20


	//   ....[2]....
        /*0824*/ 	.word	0x00002f80


	//   ....[3]....
        /*0828*/ 	.word	0x00004050


	//   ....[4]....
        /*082c*/ 	.word	0x00005020


	//   ....[5]....
        /*0830*/ 	.word	0x00005060


	//   ....[6]....
        /*0834*/ 	.word	0x00007da0


	//   ....[7]....
        /*0838*/ 	.word	0x00007e20


	//   ....[8]....
        /*083c*/ 	.word	0x00007e50


	//   ....[9]....
        /*0840*/ 	.word	0x00007ec0


	//----- nvinfo : EIATTR_MAX_THREADS
	.align		4
.L_49:
        /*0844*/ 	.byte	0x04, 0x05
        /*0846*/ 	.short	(.L_51 - .L_50)
.L_50:
        /*0848*/ 	.word	0x00000100
        /*084c*/ 	.word	0x00000001
        /*0850*/ 	.word	0x00000001


	//----- nvinfo : EIATTR_CRS_STACK_SIZE
	.align		4
.L_51:
        /*0854*/ 	.byte	0x04, 0x1e
        /*0856*/ 	.short	(.L_53 - .L_52)
.L_52:
        /*0858*/ 	.word	0x00000000


	//----- nvinfo : EIATTR_CBANK_PARAM_SIZE
	.align		4
.L_53:
        /*085c*/ 	.byte	0x03, 0x19
        /*085e*/ 	.short	0x0800


	//----- nvinfo : EIATTR_PARAM_CBANK
	.align		4
        /*0860*/ 	.byte	0x04, 0x0a
        /*0862*/ 	.short	(.L_55 - .L_54)
	.align		4
.L_54:
        /*0864*/ 	.word	index@(.nv.constant0._ZN7cutlass13device_kernelINS_4gemm6kernel13GemmUniversalIN4cute5tupleIJiiiiEEENS1_10collective13CollectiveMmaINS1_35MainloopSm100TmaUmmaWarpSpecializedILi3ELi2ELi4ENS5_IJNS4_1CILi1EEENSA_ILi2EEESB_EEEEENS5_IJNSA_ILi128EEENSA_ILi64EEESF_EEENS_6half_tENS5_IJlSB_lEEESI_SJ_NS4_8TiledMMAINS4_8MMA_AtomIJNS4_20SM100_MMA_F16BF16_SSISI_SI_fLi128ELi64ELNS4_4UMMA5MajorE0ELSO_0ELNSN_7ScaleInE0ELSP_0EEEEEENS4_6LayoutINS5_IJSB_SB_SB_EEENS5_IJNSA_ILi0EEESU_SU_EEEEENS5_IJNS4_10UnderscoreESX_SX_EEEEENS4_23SM90_TMA_LOAD_MULTICASTENS4_14ComposedLayoutINS4_7SwizzleILi3ELi4ELi3EEENS4_18smem_ptr_flag_bitsILi16EEENSS_INS5_IJNSA_ILi8EEESG_EEENS5_IJSG_SB_EEEEEEEvNS4_8identityENS4_13SM90_TMA_LOADES1A_vS1B_EENS_8epilogue10collective18CollectiveEpilogueINS1E_23Sm100TmaWarpSpecializedILi3ELi2ELi32ELb1ELb0EEEJSH_NS5_IJNSS_ISF_SB_EENSS_INSA_ILi32EEESB_EEEEESI_SJ_SI_SJ_NS1E_6fusion15FusionCallbacksIS1I_NS1N_17LinearCombinationISI_fSI_fLNS_15FloatRoundStyleE2EEESH_S1M_JEEENS4_5SM1004TMEM4LOAD26SM100_TMEM_LOAD_32dp32b32xES1C_NS11_INS12_ILi2ELi4ELi3EEES15_NSS_INS5_IJS16_S1K_EEENS5_IJS1K_SB_EEEEEEENS4_39AutoVectorizingCopyWithAssumedAlignmentILi128EEENS4_14SM90_TMA_STOREES21_S23_S23_EEEvvEEEEvNT_6ParamsE)
        /*0868*/ 	.short	0x0380
        /*086a*/ 	.short	0x0800


	//----- nvinfo : EIATTR_SW_WAR
	.align		4
.L_55:
        /*086c*/ 	.byte	0x04, 0x36
        /*086e*/ 	.short	(.L_57 - .L_56)
.L_56:
        /*0870*/ 	.word	0x00000008
.L_57:


//--------------------- .nv.callgraph             --------------------------
	.section	.nv.callgraph,"",@"SHT_CUDA_CALLGRAPH"
	.align	4
	.sectionentsize	8
	.align		4
        /*0000*/ 	.word	0x00000000
	.align		4
        /*0004*/ 	.word	0xffffffff
	.align		4
        /*0008*/ 	.word	index@(_ZN7cutlass13device_kernelINS_4gemm6kernel13GemmUniversalIN4cute5tupleIJiiiiEEENS1_10collective13CollectiveMmaINS1_35MainloopSm100TmaUmmaWarpSpecializedILi3ELi2ELi4ENS5_IJNS4_1CILi1EEENSA_ILi2EEESB_EEEEENS5_IJNSA_ILi128EEENSA_ILi64EEESF_EEENS_6half_tENS5_IJlSB_lEEESI_SJ_NS4_8TiledMMAINS4_8MMA_AtomIJNS4_20SM100_MMA_F16BF16_SSISI_SI_fLi128ELi64ELNS4_4UMMA5MajorE0ELSO_0ELNSN_7ScaleInE0ELSP_0EEEEEENS4_6LayoutINS5_IJSB_SB_SB_EEENS5_IJNSA_ILi0EEESU_SU_EEEEENS5_IJNS4_10UnderscoreESX_SX_EEEEENS4_23SM90_TMA_LOAD_MULTICASTENS4_14ComposedLayoutINS4_7SwizzleILi3ELi4ELi3EEENS4_18smem_ptr_flag_bitsILi16EEENSS_INS5_IJNSA_ILi8EEESG_EEENS5_IJSG_SB_EEEEEEEvNS4_8identityENS4_13SM90_TMA_LOADES1A_vS1B_EENS_8epilogue10collective18CollectiveEpilogueINS1E_23Sm100TmaWarpSpecializedILi3ELi2ELi32ELb1ELb0EEEJSH_NS5_IJNSS_ISF_SB_EENSS_INSA_ILi32EEESB_EEEEESI_SJ_SI_SJ_NS1E_6fusion15FusionCallbacksIS1I_NS1N_17LinearCombinationISI_fSI_fLNS_15FloatRoundStyleE2EEESH_S1M_JEEENS4_5SM1004TMEM4LOAD26SM100_TMEM_LOAD_32dp32b32xES1C_NS11_INS12_ILi2ELi4ELi3EEES15_NSS_INS5_IJS16_S1K_EEENS5_IJS1K_SB_EEEEEEENS4_39AutoVectorizingCopyWithAssumedAlignmentILi128EEENS4_14SM90_TMA_STOREES21_S23_S23_EEEvvEEEEvNT_6ParamsE)
	.align		4
        /*000c*/ 	.word	index@(__assertfail)
	.align		4
        /*0010*/ 	.word	0x00000000
	.align		4
        /*0014*/ 	.word	0xfffffffe
	.align		4
        /*0018*/ 	.word	0x00000000
	.align		4
        /*001c*/ 	.word	0xfffffffd
	.align		4
        /*0020*/ 	.word	0x00000000
	.align		4
        /*0024*/ 	.word	0xfffffffc


//--------------------- .nv.constant4             --------------------------
	.section	.nv.constant4,"a",@progbits
	.align	8
	.align		8
.nv.constant4:
        /*0000*/ 	.dword	__assertfail
	.align		8
        /*0008*/ 	.dword	__unnamed_1
	.align		8
        /*0010*/ 	.dword	__unnamed_2
	.align		8
        /*0018*/ 	.dword	_ZN39_INTERNAL_7f5296c5_4_k_cu_70cd5bc2_62354cuda3std3__45__cpo5beginE
	.align		8
        /*0020*/ 	.dword	_ZN39_INTERNAL_7f5296c5_4_k_cu_70cd5bc2_62354cuda3std3__45__cpo3endE
	.align		8
        /*0028*/ 	.dword	_ZN39_INTERNAL_7f5296c5_4_k_cu_70cd5bc2_62354cuda3std3__45__cpo6cbeginE
	.align		8
        /*0030*/ 	.dword	_ZN39_INTERNAL_7f5296c5_4_k_cu_70cd5bc2_62354cuda3std3__45__cpo4cendE
	.align		8
        /*0038*/ 	.dword	_ZN39_INTERNAL_7f5296c5_4_k_cu_70cd5bc2_62354cuda3std3__441_GLOBAL__N__7f5296c5_4_k_cu_70cd5bc2_62356ignoreE
	.align		8
        /*0040*/ 	.dword	_ZN39_INTERNAL_7f5296c5_4_k_cu_70cd5bc2_62354cuda3std3__419piecewise_constructE
	.align		8
        /*0048*/ 	.dword	_ZN39_INTERNAL_7f5296c5_4_k_cu_70cd5bc2_62354cuda3std3__48in_placeE
	.align		8
        /*0050*/ 	.dword	_ZN39_INTERNAL_7f5296c5_4_k_cu_70cd5bc2_62354cuda3std6ranges3__45__cpo4swapE
	.align		8
        /*0058*/ 	.dword	_ZN39_INTERNAL_7f5296c5_4_k_cu_70cd5bc2_62354cuda3std6ranges3__45__cpo9iter_moveE
	.align		8
        /*0060*/ 	.dword	_ZN39_INTERNAL_7f5296c5_4_k_cu_70cd5bc2_62354cute7productE
	.align		8
        /*0068*/ 	.dword	_ZN39_INTERNAL_7f5296c5_4_k_cu_70cd5bc2_62354cute1_E
	.align		8
        /*0070*/ 	.dword	$str$25
	.align		8
        /*0078*/ 	.dword	$str$26
	.align		8
        /*0080*/ 	.dword	$str$27
	.align		8
        /*0088*/ 	.dword	$str$28


//--------------------- .text._ZN7cutlass13device_kernelINS_4gemm6kernel13GemmUniversalIN4cute5tupleIJiiiiEEENS1_10collective13CollectiveMmaINS1_35MainloopSm100TmaUmmaWarpSpecializedILi3ELi2ELi4ENS5_IJNS4_1CILi1EEENSA_ILi2EEESB_EEEEENS5_IJNSA_ILi128EEENSA_ILi64EEESF_EEENS_6half_tENS5_IJlSB_lEEESI_SJ_NS4_8TiledMMAINS4_8MMA_AtomIJNS4_20SM100_MMA_F16BF16_SSISI_SI_fLi128ELi64ELNS4_4UMMA5MajorE0ELSO_0ELNSN_7ScaleInE0ELSP_0EEEEEENS4_6LayoutINS5_IJSB_SB_SB_EEENS5_IJNSA_ILi0EEESU_SU_EEEEENS5_IJNS4_10UnderscoreESX_SX_EEEEENS4_23SM90_TMA_LOAD_MULTICASTENS4_14ComposedLayoutINS4_7SwizzleILi3ELi4ELi3EEENS4_18smem_ptr_flag_bitsILi16EEENSS_INS5_IJNSA_ILi8EEESG_EEENS5_IJSG_SB_EEEEEEEvNS4_8identityENS4_13SM90_TMA_LOADES1A_vS1B_EENS_8epilogue10collective18CollectiveEpilogueINS1E_23Sm100TmaWarpSpecializedILi3ELi2ELi32ELb1ELb0EEEJSH_NS5_IJNSS_ISF_SB_EENSS_INSA_ILi32EEESB_EEEEESI_SJ_SI_SJ_NS1E_6fusion15FusionCallbacksIS1I_NS1N_17LinearCombinationISI_fSI_fLNS_15FloatRoundStyleE2EEESH_S1M_JEEENS4_5SM1004TMEM4LOAD26SM100_TMEM_LOAD_32dp32b32xES1C_NS11_INS12_ILi2ELi4ELi3EEES15_NSS_INS5_IJS16_S1K_EEENS5_IJS1K_SB_EEEEEEENS4_39AutoVectorizingCopyWithAssumedAlignmentILi128EEENS4_14SM90_TMA_STOREES21_S23_S23_EEEvvEEEEvNT_6ParamsE --------------------------
	.section	.text._ZN7cutlass13device_kernelINS_4gemm6kernel13GemmUniversalIN4cute5tupleIJiiiiEEENS1_10collective13CollectiveMmaINS1_35MainloopSm100TmaUmmaWarpSpecializedILi3ELi2ELi4ENS5_IJNS4_1CILi1EEENSA_ILi2EEESB_EEEEENS5_IJNSA_ILi128EEENSA_ILi64EEESF_EEENS_6half_tENS5_IJlSB_lEEESI_SJ_NS4_8TiledMMAINS4_8MMA_AtomIJNS4_20SM100_MMA_F16BF16_SSISI_SI_fLi128ELi64ELNS4_4UMMA5MajorE0ELSO_0ELNSN_7ScaleInE0ELSP_0EEEEEENS4_6LayoutINS5_IJSB_SB_SB_EEENS5_IJNSA_ILi0EEESU_SU_EEEEENS5_IJNS4_10UnderscoreESX_SX_EEEEENS4_23SM90_TMA_LOAD_MULTICASTENS4_14ComposedLayoutINS4_7SwizzleILi3ELi4ELi3EEENS4_18smem_ptr_flag_bitsILi16EEENSS_INS5_IJNSA_ILi8EEESG_EEENS5_IJSG_SB_EEEEEEEvNS4_8identityENS4_13SM90_TMA_LOADES1A_vS1B_EENS_8epilogue10collective18CollectiveEpilogueINS1E_23Sm100TmaWarpSpecializedILi3ELi2ELi32ELb1ELb0EEEJSH_NS5_IJNSS_ISF_SB_EENSS_INSA_ILi32EEESB_EEEEESI_SJ_SI_SJ_NS1E_6fusion15FusionCallbacksIS1I_NS1N_17LinearCombinationISI_fSI_fLNS_15FloatRoundStyleE2EEESH_S1M_JEEENS4_5SM1004TMEM4LOAD26SM100_TMEM_LOAD_32dp32b32xES1C_NS11_INS12_ILi2ELi4ELi3EEES15_NSS_INS5_IJS16_S1K_EEENS5_IJS1K_SB_EEEEEEENS4_39AutoVectorizingCopyWithAssumedAlignmentILi128EEENS4_14SM90_TMA_STOREES21_S23_S23_EEEvvEEEEvNT_6ParamsE,"ax",@progbits
	.align	128
.text._ZN7cutlass13device_kernelINS_4gemm6kernel13GemmUniversalIN4cute5tupleIJiiiiEEENS1_10collective13CollectiveMmaINS1_35MainloopSm100TmaUmmaWarpSpecializedILi3ELi2ELi4ENS5_IJNS4_1CILi1EEENSA_ILi2EEESB_EEEEENS5_IJNSA_ILi128EEENSA_ILi64EEESF_EEENS_6half_tENS5_IJlSB_lEEESI_SJ_NS4_8TiledMMAINS4_8MMA_AtomIJNS4_20SM100_MMA_F16BF16_SSISI_SI_fLi128ELi64ELNS4_4UMMA5MajorE0ELSO_0ELNSN_7ScaleInE0ELSP_0EEEEEENS4_6LayoutINS5_IJSB_SB_SB_EEENS5_IJNSA_ILi0EEESU_SU_EEEEENS5_IJNS4_10UnderscoreESX_SX_EEEEENS4_23SM90_TMA_LOAD_MULTICASTENS4_14ComposedLayoutINS4_7SwizzleILi3ELi4ELi3EEENS4_18smem_ptr_flag_bitsILi16EEENSS_INS5_IJNSA_ILi8EEESG_EEENS5_IJSG_SB_EEEEEEEvNS4_8identityENS4_13SM90_TMA_LOADES1A_vS1B_EENS_8epilogue10collective18CollectiveEpilogueINS1E_23Sm100TmaWarpSpecializedILi3ELi2ELi32ELb1ELb0EEEJSH_NS5_IJNSS_ISF_SB_EENSS_INSA_ILi32EEESB_EEEEESI_SJ_SI_SJ_NS1E_6fusion15FusionCallbacksIS1I_NS1N_17LinearCombinationISI_fSI_fLNS_15FloatRoundStyleE2EEESH_S1M_JEEENS4_5SM1004TMEM4LOAD26SM100_TMEM_LOAD_32dp32b32xES1C_NS11_INS12_ILi2ELi4ELi3EEES15_NSS_INS5_IJS16_S1K_EEENS5_IJS1K_SB_EEEEEEENS4_39AutoVectorizingCopyWithAssumedAlignmentILi128EEENS4_14SM90_TMA_STOREES21_S23_S23_EEEvvEEEEvNT_6ParamsE:
        .type           _ZN7cutlass13device_kernelINS_4gemm6kernel13GemmUniversalIN4cute5tupleIJiiiiEEENS1_10collective13CollectiveMmaINS1_35MainloopSm100TmaUmmaWarpSpecializedILi3ELi2ELi4ENS5_IJNS4_1CILi1EEENSA_ILi2EEESB_EEEEENS5_IJNSA_ILi128EEENSA_ILi64EEESF_EEENS_6half_tENS5_IJlSB_lEEESI_SJ_NS4_8TiledMMAINS4_8MMA_AtomIJNS4_20SM100_MMA_F16BF16_SSISI_SI_fLi128ELi64ELNS4_4UMMA5MajorE0ELSO_0ELNSN_7ScaleInE0ELSP_0EEEEEENS4_6LayoutINS5_IJSB_SB_SB_EEENS5_IJNSA_ILi0EEESU_SU_EEEEENS5_IJNS4_10UnderscoreESX_SX_EEEEENS4_23SM90_TMA_LOAD_MULTICASTENS4_14ComposedLayoutINS4_7SwizzleILi3ELi4ELi3EEENS4_18smem_ptr_flag_bitsILi16EEENSS_INS5_IJNSA_ILi8EEESG_EEENS5_IJSG_SB_EEEEEEEvNS4_8identityENS4_13SM90_TMA_LOADES1A_vS1B_EENS_8epilogue10collective18CollectiveEpilogueINS1E_23Sm100TmaWarpSpecializedILi3ELi2ELi32ELb1ELb0EEEJSH_NS5_IJNSS_ISF_SB_EENSS_INSA_ILi32EEESB_EEEEESI_SJ_SI_SJ_NS1E_6fusion15FusionCallbacksIS1I_NS1N_17LinearCombinationISI_fSI_fLNS_15FloatRoundStyleE2EEESH_S1M_JEEENS4_5SM1004TMEM4LOAD26SM100_TMEM_LOAD_32dp32b32xES1C_NS11_INS12_ILi2ELi4ELi3EEES15_NSS_INS5_IJS16_S1K_EEENS5_IJS1K_SB_EEEEEEENS4_39AutoVectorizingCopyWithAssumedAlignmentILi128EEENS4_14SM90_TMA_STOREES21_S23_S23_EEEvvEEEEvNT_6ParamsE,@function
        .size           _ZN7cutlass13device_kernelINS_4gemm6kernel13GemmUniversalIN4cute5tupleIJiiiiEEENS1_10collective13CollectiveMmaINS1_35MainloopSm100TmaUmmaWarpSpecializedILi3ELi2ELi4ENS5_IJNS4_1CILi1EEENSA_ILi2EEESB_EEEEENS5_IJNSA_ILi128EEENSA_ILi64EEESF_EEENS_6half_tENS5_IJlSB_lEEESI_SJ_NS4_8TiledMMAINS4_8MMA_AtomIJNS4_20SM100_MMA_F16BF16_SSISI_SI_fLi128ELi64ELNS4_4UMMA5MajorE0ELSO_0ELNSN_7ScaleInE0ELSP_0EEEEEENS4_6LayoutINS5_IJSB_SB_SB_EEENS5_IJNSA_ILi0EEESU_SU_EEEEENS5_IJNS4_10UnderscoreESX_SX_EEEEENS4_23SM90_TMA_LOAD_MULTICASTENS4_14ComposedLayoutINS4_7SwizzleILi3ELi4ELi3EEENS4_18smem_ptr_flag_bitsILi16EEENSS_INS5_IJNSA_ILi8EEESG_EEENS5_IJSG_SB_EEEEEEEvNS4_8identityENS4_13SM90_TMA_LOADES1A_vS1B_EENS_8epilogue10collective18CollectiveEpilogueINS1E_23Sm100TmaWarpSpecializedILi3ELi2ELi32ELb1ELb0EEEJSH_NS5_IJNSS_ISF_SB_EENSS_INSA_ILi32EEESB_EEEEESI_SJ_SI_SJ_NS1E_6fusion15FusionCallbacksIS1I_NS1N_17LinearCombinationISI_fSI_fLNS_15FloatRoundStyleE2EEESH_S1M_JEEENS4_5SM1004TMEM4LOAD26SM100_TMEM_LOAD_32dp32b32xES1C_NS11_INS12_ILi2ELi4ELi3EEES15_NSS_INS5_IJS16_S1K_EEENS5_IJS1K_SB_EEEEEEENS4_39AutoVectorizingCopyWithAssumedAlignmentILi128EEENS4_14SM90_TMA_STOREES21_S23_S23_EEEvvEEEEvNT_6ParamsE,(.L_x_158 - _ZN7cutlass13device_kernelINS_4gemm6kernel13GemmUniversalIN4cute5tupleIJiiiiEEENS1_10collective13CollectiveMmaINS1_35MainloopSm100TmaUmmaWarpSpecializedILi3ELi2ELi4ENS5_IJNS4_1CILi1EEENSA_ILi2EEESB_EEEEENS5_IJNSA_ILi128EEENSA_ILi64EEESF_EEENS_6half_tENS5_IJlSB_lEEESI_SJ_NS4_8TiledMMAINS4_8MMA_AtomIJNS4_20SM100_MMA_F16BF16_SSISI_SI_fLi128ELi64ELNS4_4UMMA5MajorE0ELSO_0ELNSN_7ScaleInE0ELSP_0EEEEEENS4_6LayoutINS5_IJSB_SB_SB_EEENS5_IJNSA_ILi0EEESU_SU_EEEEENS5_IJNS4_10UnderscoreESX_SX_EEEEENS4_23SM90_TMA_LOAD_MULTICASTENS4_14ComposedLayoutINS4_7SwizzleILi3ELi4ELi3EEENS4_18smem_ptr_flag_bitsILi16EEENSS_INS5_IJNSA_ILi8EEESG_EEENS5_IJSG_SB_EEEEEEEvNS4_8identityENS4_13SM90_TMA_LOADES1A_vS1B_EENS_8epilogue10collective18CollectiveEpilogueINS1E_23Sm100TmaWarpSpecializedILi3ELi2ELi32ELb1ELb0EEEJSH_NS5_IJNSS_ISF_SB_EENSS_INSA_ILi32EEESB_EEEEESI_SJ_SI_SJ_NS1E_6fusion15FusionCallbacksIS1I_NS1N_17LinearCombinationISI_fSI_fLNS_15FloatRoundStyleE2EEESH_S1M_JEEENS4_5SM1004TMEM4LOAD26SM100_TMEM_LOAD_32dp32b32xES1C_NS11_INS12_ILi2ELi4ELi3EEES15_NSS_INS5_IJS16_S1K_EEENS5_IJS1K_SB_EEEEEEENS4_39AutoVectorizingCopyWithAssumedAlignmentILi128EEENS4_14SM90_TMA_STOREES21_S23_S23_EEEvvEEEEvNT_6ParamsE)
        .other          _ZN7cutlass13device_kernelINS_4gemm6kernel13GemmUniversalIN4cute5tupleIJiiiiEEENS1_10collective13CollectiveMmaINS1_35MainloopSm100TmaUmmaWarpSpecializedILi3ELi2ELi4ENS5_IJNS4_1CILi1EEENSA_ILi2EEESB_EEEEENS5_IJNSA_ILi128EEENSA_ILi64EEESF_EEENS_6half_tENS5_IJlSB_lEEESI_SJ_NS4_8TiledMMAINS4_8MMA_AtomIJNS4_20SM100_MMA_F16BF16_SSISI_SI_fLi128ELi64ELNS4_4UMMA5MajorE0ELSO_0ELNSN_7ScaleInE0ELSP_0EEEEEENS4_6LayoutINS5_IJSB_SB_SB_EEENS5_IJNSA_ILi0EEESU_SU_EEEEENS5_IJNS4_10UnderscoreESX_SX_EEEEENS4_23SM90_TMA_LOAD_MULTICASTENS4_14ComposedLayoutINS4_7SwizzleILi3ELi4ELi3EEENS4_18smem_ptr_flag_bitsILi16EEENSS_INS5_IJNSA_ILi8EEESG_EEENS5_IJSG_SB_EEEEEEEvNS4_8identityENS4_13SM90_TMA_LOADES1A_vS1B_EENS_8epilogue10collective18CollectiveEpilogueINS1E_23Sm100TmaWarpSpecializedILi3ELi2ELi32ELb1ELb0EEEJSH_NS5_IJNSS_ISF_SB_EENSS_INSA_ILi32EEESB_EEEEESI_SJ_SI_SJ_NS1E_6fusion15FusionCallbacksIS1I_NS1N_17LinearCombinationISI_fSI_fLNS_15FloatRoundStyleE2EEESH_S1M_JEEENS4_5SM1004TMEM4LOAD26SM100_TMEM_LOAD_32dp32b32xES1C_NS11_INS12_ILi2ELi4ELi3EEES15_NSS_INS5_IJS16_S1K_EEENS5_IJS1K_SB_EEEEEEENS4_39AutoVectorizingCopyWithAssumedAlignmentILi128EEENS4_14SM90_TMA_STOREES21_S23_S23_EEEvvEEEEvNT_6ParamsE,@"STO_CUDA_ENTRY STV_DEFAULT"
_ZN7cutlass13device_kernelINS_4gemm6kernel13GemmUniversalIN4cute5tupleIJiiiiEEENS1_10collective13CollectiveMmaINS1_35MainloopSm100TmaUmmaWarpSpecializedILi3ELi2ELi4ENS5_IJNS4_1CILi1EEENSA_ILi2EEESB_EEEEENS5_IJNSA_ILi128EEENSA_ILi64EEESF_EEENS_6half_tENS5_IJlSB_lEEESI_SJ_NS4_8TiledMMAINS4_8MMA_AtomIJNS4_20SM100_MMA_F16BF16_SSISI_SI_fLi128ELi64ELNS4_4UMMA5MajorE0ELSO_0ELNSN_7ScaleInE0ELSP_0EEEEEENS4_6LayoutINS5_IJSB_SB_SB_EEENS5_IJNSA_ILi0EEESU_SU_EEEEENS5_IJNS4_10UnderscoreESX_SX_EEEEENS4_23SM90_TMA_LOAD_MULTICASTENS4_14ComposedLayoutINS4_7SwizzleILi3ELi4ELi3EEENS4_18smem_ptr_flag_bitsILi16EEENSS_INS5_IJNSA_ILi8EEESG_EEENS5_IJSG_SB_EEEEEEEvNS4_8identityENS4_13SM90_TMA_LOADES1A_vS1B_EENS_8epilogue10collective18CollectiveEpilogueINS1E_23Sm100TmaWarpSpecializedILi3ELi2ELi32ELb1ELb0EEEJSH_NS5_IJNSS_ISF_SB_EENSS_INSA_ILi32EEESB_EEEEESI_SJ_SI_SJ_NS1E_6fusion15FusionCallbacksIS1I_NS1N_17LinearCombinationISI_fSI_fLNS_15FloatRoundStyleE2EEESH_S1M_JEEENS4_5SM1004TMEM4LOAD26SM100_TMEM_LOAD_32dp32b32xES1C_NS11_INS12_ILi2ELi4ELi3EEES15_NSS_INS5_IJS16_S1K_EEENS5_IJS1K_SB_EEEEEEENS4_39AutoVectorizingCopyWithAssumedAlignmentILi128EEENS4_14SM90_TMA_STOREES21_S23_S23_EEEvvEEEEvNT_6ParamsE:
[----:B------:R-:W1:Y:S01]  /*0000*/  LDC R1, c[0x0][0x37c] ;  /* 0x0000df00ff017b82 */ /* 0x000e620000000800 */
[----:B------:R-:W2:Y:S01]  /*0010*/  S2R R91, SR_TID.X ;  /* 0x00000000005b7919 */ /* 0x000ea20000002100 */
[----:B------:R-:W3:Y:S01]  /*0020*/  LDCU.64 UR8, c[0x0][0x890] ;  /* 0x00011200ff0877ac */ /* 0x000ee20008000a00 */
[----:B------:R-:W-:Y:S02]  /*0030*/  PRMT R84, RZ, 0x7610, R84 ;  /* 0x00007610ff547816 */ /* 0x000fe40000000054 */
[----:B------:R-:W-:Y:S01]  /*0040*/  ELECT P3, URZ, PT ;  /* 0x0000000000ff782f */ /* 0x000fe20003860000 */
[----:B---3--:R-:W-:-:S04]  /*0050*/  UISETP.NE.U32.AND UP0, UPT, UR8, URZ, UPT ;  /* 0x000000ff0800728c */ /* 0x008fc8000bf05070 */
[----:B------:R-:W-:Y:S01]  /*0060*/  UISETP.NE.AND.EX UP0, UPT, UR9, URZ, UPT, UP0 ;  /* 0x000000ff0900728c */ /* 0x000fe2000bf05300 */
[----:B--2---:R-:W-:-:S05]  /*0070*/  SHF.R.U32.HI R85, RZ, 0x5, R91 ;  /* 0x00000005ff557819 */ /* 0x004fca000001165b */
[----:B------:R-:W2:Y:S02]  /*0080*/  SHFL.IDX PT, R0, R85, RZ, 0x1f ;  /* 0x00001fff55007589 */ /* 0x000ea400000e0000 */
[----:B--2---:R-:W-:Y:S01]  /*0090*/  R2UR UR22, R0 ;  /* 0x00000000001672ca */ /* 0x004fe200000e0000 */
[----:B-1----:R-:W-:-:S14]  /*00a0*/  BRA.U UP0, `(.L_x_0) ;  /* 0x0000000100307547 */ /* 0x002fdc000b800000 */
[----:B------:R-:W1:Y:S02]  /*00b0*/  LDCU.64 UR4, c[0x0][0x888] ;  /* 0x00011100ff0477ac */ /* 0x000e640008000a00 */
[----:B-1----:R-:W-:-:S04]  /*00c0*/  UISETP.NE.U32.AND UP0, UPT, UR4, URZ, UPT ;  /* 0x000000ff0400728c */ /* 0x002fc8000bf05070 */
[----:B------:R-:W-:-:S09]  /*00d0*/  UISETP.NE.AND.EX UP0, UPT, UR5, URZ, UPT, UP0 ;  /* 0x000000ff0500728c */ /* 0x000fd2000bf05300 */
[----:B------:R-:W-:Y:S05]  /*00e0*/  BRA.U !UP0, `(.L_x_1) ;  /* 0x0000000108147547 */ /* 0x000fea000b800000 */
[----:B------:R-:W1:Y:S01]  /*00f0*/  LDC.64 R2, c[0x0][0x888] ;  /* 0x00022200ff027b82 */ /* 0x000e620000000a00 */
[----:B------:R-:W1:Y:S02]  /*0100*/  LDCU.64 UR4, c[0x0][0x358] ;  /* 0x00006b00ff0477ac */ /* 0x000e640008000a00 */
[----:B-1----:R1:W5:Y:S01]  /*0110*/  LDG.E R41, desc[UR4][R2.64] ;  /* 0x0000000402297981 */ /* 0x002362000c1e1900 */
[----:B------:R-:W-:Y:S01]  /*0120*/  HFMA2 R84, -RZ, RZ, 0, 5.9604644775390625e-08 ;  /* 0x00000001ff547431 */ /* 0x000fe200000001ff */
[----:B------:R-:W-:Y:S05]  /*0130*/  BRA `(.L_x_0) ;  /* 0x00000000000c7947 */ /* 0x000fea0003800000 */
.L_x_1:
[----:B------:R-:W1:Y:S01]  /*0140*/  LDCU UR4, c[0x0][0x880] ;  /* 0x00011000ff0477ac */ /* 0x000e620008000800 */
[----:B------:R-:W-:Y:S01]  /*0150*/  HFMA2 R84, -RZ, RZ, 0, 5.9604644775390625e-08 ;  /* 0x00000001ff547431 */ /* 0x000fe200000001ff */
[----:B-1----:R-:W-:-:S07]  /*0160*/  MOV R41, UR4 ;  /* 0x0000000400297c02 */ /* 0x002fce0008000f00 */
.L_x_0:
[----:B------:R-:W2:Y:S02]  /*0170*/  LDCU.64 UR4, c[0x0][0x8b0] ;  /* 0x00011600ff0477ac */ /* 0x000ea40008000a00 */
[----:B--2---:R-:W-:-:S04]  /*0180*/  UISETP.NE.U32.AND UP0, UPT, UR4, URZ, UPT ;  /* 0x000000ff0400728c */ /* 0x004fc8000bf05070 */
[----:B------:R-:W-:-:S09]  /*0190*/  UISETP.NE.AND.EX UP0, UPT, UR5, URZ, UPT, UP0 ;  /* 0x000000ff0500728c */ /* 0x000fd2000bf05300 */
[----:B------:R-:W-:Y:S05]  /*01a0*/  BRA.U UP0, `(.L_x_2) ;  /* 0x0000000100287547 */ /* 0x000fea000b800000 */
[----:B------:R-:W2:Y:S02]  /*01b0*/  LDCU.64 UR4, c[0x0][0x8a8] ;  /* 0x00011500ff0477ac */ /* 0x000ea40008000a00 */
[----:B--2---:R-:W-:-:S04]  /*01c0*/  UISETP.NE.U32.AND UP0, UPT, UR4, URZ, UPT ;  /* 0x000000ff0400728c */ /* 0x004fc8000bf05070 */
[----:B------:R-:W-:-:S09]  /*01d0*/  UISETP.NE.AND.EX UP0, UPT, UR5, URZ, UPT, UP0 ;  /* 0x000000ff0500728c */ /* 0x000fd2000bf05300 */
[----:B------:R-:W-:Y:S05]  /*01e0*/  BRA.U !UP0, `(.L_x_3) ;  /* 0x0000000108107547 */ /* 0x000fea000b800000 */
[----:B------:R-:W2:Y:S01]  /*01f0*/  LDC.64 R38, c[0x0][0x8a8] ;  /* 0x00022a00ff267b82 */ /* 0x000ea20000000a00 */
[----:B------:R-:W2:Y:S02]  /*0200*/  LDCU.64 UR4, c[0x0][0x358] ;  /* 0x00006b00ff0477ac */ /* 0x000ea40008000a00 */
[----:B--2---:R2:W5:Y:S01]  /*0210*/  LDG.E R38, desc[UR4][R38.64] ;  /* 0x0000000426267981 */ /* 0x004562000c1e1900 */
[----:B------:R-:W-:Y:S05]  /*0220*/  BRA `(.L_x_2) ;  /* 0x0000000000087947 */ /* 0x000fea0003800000 */
.L_x_3:
[----:B------:R-:W2:Y:S02]  /*0230*/  LDCU UR4, c[0x0][0x8a0] ;  /* 0x00011400ff0477ac */ /* 0x000ea40008000800 */
[----:B--2---:R-:W-:Y:S02]  /*0240*/  MOV R38, UR4 ;  /* 0x0000000400267c02 */ /* 0x004fe40008000f00 */
.L_x_2:
[----:B------:R-:W-:Y:S01]  /*0250*/  IMAD.U32 R0, RZ, RZ, UR22 ;  /* 0x00000016ff007e24 */ /* 0x000fe2000f8e00ff */
[----:B------:R-:W-:Y:S04]  /*0260*/  BSSY.RECONVERGENT B0, `(.L_x_4) ;  /* 0x000000c000007945 */ /* 0x000fe80003800200 */
[C---:B------:R-:W-:Y:S02]  /*0270*/  ISETP.NE.OR P1, PT, R0.reuse, 0x1, !P3 ;  /* 0x000000010000780c */ /* 0x040fe40005f25670 */
[----:B------:R-:W-:-:S11]  /*0280*/  ISETP.NE.OR P0, PT, R0, 0x3, !P3 ;  /* 0x000000030000780c */ /* 0x000fd60005f05670 */
[----:B------:R-:W-:Y:S05]  /*0290*/  @P1 BRA `(.L_x_5) ;  /* 0x0000000000201947 */ /* 0x000fea0003800000 */
[----:B------:R-:W3:Y:S02]  /*02a0*/  LDCU.64 UR4, c[0x0][0x348] ;  /* 0x00006900ff0477ac */ /* 0x000ee40008000a00 */
[----:B---3--:R-:W-:Y:S02]  /*02b0*/  UIADD3 UR6, UP1, UPT, UR4, 0x80, URZ ;  /* 0x0000008004067890 */ /* 0x008fe4000ff3e0ff */
[----:B------:R-:W-:Y:S02]  /*02c0*/  UIADD3 UR4, UP0, UPT, UR4, 0x180, URZ ;  /* 0x0000018004047890 */ /* 0x000fe4000ff1e0ff */
[----:B------:R-:W-:Y:S02]  /*02d0*/  UIADD3.X UR7, UPT, UPT, URZ, UR5, URZ, UP1, !UPT ;  /* 0x00000005ff077290 */ /* 0x000fe40008ffe4ff */
[----:B------:R-:W-:-:S07]  /*02e0*/  UIADD3.X UR5, UPT, UPT, URZ, UR5, URZ, UP0, !UPT ;  /* 0x00000005ff057290 */ /* 0x000fce00087fe4ff */
[----:B------:R3:W-:Y:S02]  /*02f0*/  UTMACCTL.PF [UR6] ;  /* 0x00000000060079b9 */ /* 0x0007e40008040000 */
[----:B------:R3:W-:Y:S02]  /*0300*/  UTMACCTL.PF [UR4] ;  /* 0x00000000040079b9 */ /* 0x0007e40008040000 */
[----:B---3--:R-:W-:Y:S01]  /*0310*/  NOP ;  /* 0x0000000000007918 */ /* 0x008fe20000000000 */
.L_x_5:
[----:B------:R-:W-:Y:S05]  /*0320*/  BSYNC.RECONVERGENT B0 ;  /* 0x0000000000007941 */ /* 0x000fea0003800200 */
.L_x_4:
[----:B------:R-:W-:Y:S04]  /*0330*/  BSSY.RECONVERGENT B0, `(.L_x_6) ;  /* 0x000000a000007945 */ /* 0x000fe80003800200 */
        /* <DEDUP_REMOVED lines=9> */
.L_x_7:
[----:B------:R-:W-:Y:S05]  /*03d0*/  BSYNC.RECONVERGENT B0 ;  /* 0x0000000000007941 */ /* 0x000fea0003800200 */
.L_x_6:
[----:B------:R-:W3:Y:S01]  /*03e0*/  LDCU.64 UR4, c[0x0][0x888] ;  /* 0x00011100ff0477ac */ /* 0x000ee20008000a00 */
[----:B------:R-:W-:Y:S02]  /*03f0*/  UISETP.EQ.U32.AND UP1, UPT, UR8, URZ, UPT ;  /* 0x000000ff0800728c */ /* 0x000fe4000bf22070 */
[----:B------:R-:W-:Y:S02]  /*0400*/  UPLOP3.LUT UP3, UPT, UPT, UPT, UPT, 0x80, 0x8 ;  /* 0x000000000008789c */ /* 0x000fe40003f6f070 */
[----:B---3--:R-:W-:-:S04]  /*0410*/  UISETP.NE.U32.AND UP0, UPT, UR4, URZ, UPT ;  /* 0x000000ff0400728c */ /* 0x008fc8000bf05070 */
[----:B------:R-:W-:-:S04]  /*0420*/  UISETP.NE.AND.EX UP0, UPT, UR5, URZ, UPT, UP0 ;  /* 0x000000ff0500728c */ /* 0x000fc8000bf05300 */
[----:B------:R-:W-:-:S04]  /*0430*/  UISETP.EQ.OR.EX UP2, UPT, UR9, URZ, !UP0, UP1 ;  /* 0x000000ff0900728c */ /* 0x000fc8000c742710 */
[----:B------:R-:W-:-:S06]  /*0440*/  UP2UR UR4, UPR, URZ, 0x4 ;  /* 0x00000004ff047883 */ /* 0x000fcc0008000000 */
[----:B------:R-:W-:Y:S01]  /*0450*/  MOV R88, UR4 ;  /* 0x0000000400587c02 */ /* 0x000fe20008000f00 */
[----:B------:R-:W-:Y:S06]  /*0460*/  BRA.U !UP2, `(.L_x_8) ;  /* 0x000000010a207547 */ /* 0x000fec000b800000 */
[----:B------:R-:W-:Y:S01]  /*0470*/  UISETP.NE.U32.AND UP1, UPT, UR8, URZ, UPT ;  /* 0x000000ff0800728c */ /* 0x000fe2000bf25070 */
[----:B-----5:R-:W-:Y:S01]  /*0480*/  FSETP.NEU.AND P0, PT, R41, RZ, PT ;  /* 0x000000ff2900720b */ /* 0x020fe20003f0d000 */
[----:B------:R-:W-:Y:S02]  /*0490*/  USEL UR4, URZ, 0xffffffff, UP0 ;  /* 0xffffffffff047887 */ /* 0x000fe40008000000 */
[----:B------:R-:W-:-:S10]  /*04a0*/  UISETP.NE.AND.EX UP1, UPT, UR9, URZ, UPT, UP1 ;  /* 0x000000ff0900728c */ /* 0x000fd4000bf25310 */
[----:B------:R-:W-:Y:S01]  /*04b0*/  VOTEU.ANY UP0, P0 ;  /* 0x0000000000ff7886 */ /* 0x000fe20000000100 */
[----:B------:R-:W-:-:S04]  /*04c0*/  @!UP1 USEL UR4, URZ, 0xffffffff, UP0 ;  /* 0xffffffffff049887 */ /* 0x000fc80008000000 */
[----:B------:R-:W-:-:S04]  /*04d0*/  ULOP3.LUT UR4, UR4, 0x1, URZ, 0xc0, !UPT ;  /* 0x0000000104047892 */ /* 0x000fc8000f8ec0ff */
[----:B------:R-:W-:-:S11]  /*04e0*/  UISETP.NE.U32.AND UP3, UPT, UR4, 0x1, UPT ;  /* 0x000000010400788c */ /* 0x000fd6000bf65070 */
.L_x_8:
[----:B-1----:R-:W1:Y:S01]  /*04f0*/  SHFL.IDX PT, R2, R85, RZ, 0x1f ;  /* 0x00001fff55027589 */ /* 0x002e6200000e0000 */
[----:B------:R-:W-:-:S04]  /*0500*/  UISETP.NE.AND UP0, UPT, UR22, 0x2, UPT ;  /* 0x000000021600788c */ /* 0x000fc8000bf05270 */
[----:B------:R-:W-:Y:S01]  /*0510*/  USEL UR37, URZ, 0x1, UP0 ;  /* 0x00000001ff257887 */ /* 0x000fe20008000000 */
[----:B-1----:R-:W-:-:S13]  /*0520*/  ISETP.NE.AND P0, PT, R2, RZ, PT ;  /* 0x000000ff0200720c */ /* 0x002fda0003f05270 */
[----:B------:R-:W-:Y:S05]  /*0530*/  @P0 BRA `(.L_x_9) ;  /* 0x0000000000500947 */ /* 0x000fea0003800000 */
[----:B------:R-:W1:Y:S01]  /*0540*/  S2UR UR4, SR_CgaCtaId ;  /* 0x00000000000479c3 */ /* 0x000e620000008800 */
[----:B------:R-:W-:Y:S01]  /*0550*/  UMOV UR5, 0x400 ;  /* 0x0000040000057882 */ /* 0x000fe20000000000 */
[----:B------:R-:W-:Y:S01]  /*0560*/  UMOV UR8, 0x1 ;  /* 0x0000000100087882 */ /* 0x000fe20000000000 */
[----:B------:R-:W-:Y:S01]  /*0570*/  UMOV UR6, 0x2 ;  /* 0x0000000200067882 */ /* 0x000fe20000000000 */
[----:B------:R-:W-:-:S04]  /*0580*/  UIADD3 UR8, UPT, UPT, -UR8, 0x100000, URZ ;  /* 0x0010000008087890 */ /* 0x000fc8000fffe1ff */
[----:B------:R-:W-:Y:S02]  /*0590*/  USHF.L.U32 UR9, UR8, 0xb, URZ ;  /* 0x0000000b08097899 */ /* 0x000fe400080006ff */
[----:B------:R-:W-:Y:S02]  /*05a0*/  USHF.L.U32 UR8, UR8, 0x1, URZ ;  /* 0x0000000108087899 */ /* 0x000fe400080006ff */
[----:B------:R-:W-:-:S04]  /*05b0*/  UIADD3 UR6, UPT, UPT, -UR6, 0x100000, URZ ;  /* 0x0010000006067890 */ /* 0x000fc8000fffe1ff */
[----:B------:R-:W-:Y:S02]  /*05c0*/  USHF.L.U32 UR7, UR6, 0xb, URZ ;  /* 0x0000000b06077899 */ /* 0x000fe400080006ff */
[----:B------:R-:W-:Y:S01]  /*05d0*/  USHF.L.U32 UR6, UR6, 0x1, URZ ;  /* 0x0000000106067899 */ /* 0x000fe200080006ff */
[----:B------:R-:W-:Y:S01]  /*05e0*/  ELECT P0, URZ, PT ;  /* 0x0000000000ff782f */ /* 0x000fe20003800000 */
[----:B-1----:R-:W-:Y:S01]  /*05f0*/  ULEA UR4, UR4, UR5, 0x18 ;  /* 0x0000000504047291 */ /* 0x002fe2000f8ec0ff */
[----:B------:R-:W1:Y:S11]  /*0600*/  FENCE.VIEW.ASYNC.S ;  /* 0x00000000000073c6 */ /* 0x000e760000000000 */
[----:B-1----:R1:W3:Y:S01]  /*0610*/  SYNCS.EXCH.64 URZ, [UR4], UR8 ;  /* 0x0000000804ff75b2 */ /* 0x0022e20008000100 */
[----:B------:R1:W4:Y:S01]  /*0620*/  SYNCS.EXCH.64 URZ, [UR4+0x18], UR6 ;  /* 0x0000180604ff75b2 */ /* 0x0003220008000100 */
[----:B------:R1:W1:Y:S01]  /*0630*/  SYNCS.EXCH.64 URZ, [UR4+0x8], UR8 ;  /* 0x0000080804ff75b2 */ /* 0x0002620008000100 */
[----:B------:R1:W1:Y:S01]  /*0640*/  SYNCS.EXCH.64 URZ, [UR4+0x20], UR6 ;  /* 0x0000200604ff75b2 */ /* 0x0002620008000100 */
[----:B------:R1:W1:Y:S01]  /*0650*/  SYNCS.EXCH.64 URZ, [UR4+0x10], UR8 ;  /* 0x0000100804ff75b2 */ /* 0x0002620008000100 */
[----:B------:R1:W1:Y:S01]  /*0660*/  SYNCS.EXCH.64 URZ, [UR4+0x28], UR6 ;  /* 0x0000280604ff75b2 */ /* 0x0002620008000100 */
[----:B------:R-:W-:Y:S01]  /*0670*/  NOP ;  /* 0x0000000000007918 */ /* 0x000fe20000000000 */
.L_x_9:
[----:B------:R-:W2:Y:S01]  /*0680*/  SHFL.IDX PT, R2, R85, RZ, 0x1f ;  /* 0x00001fff55027589 */ /* 0x000ea200000e0000 */
[----:B------:R-:W-:Y:S01]  /*0690*/  NOP ;  /* 0x0000000000007918 */ /* 0x000fe20000000000 */
[----:B--2---:R-:W-:-:S13]  /*06a0*/  ISETP.NE.AND P0, PT, R2, 0x1, PT ;  /* 0x000000010200780c */ /* 0x004fda0003f05270 */
[----:B------:R-:W-:Y:S05]  /*06b0*/  @P0 BRA `(.L_x_10) ;  /* 0x0000000000500947 */ /* 0x000fea0003800000 */
[----:B-1----:R-:W1:Y:S01]  /*06c0*/  S2UR UR4, SR_CgaCtaId ;  /* 0x00000000000479c3 */ /* 0x002e620000008800 */
        /* <DEDUP_REMOVED lines=12> */
[----:B-1----:R2:W1:Y:S01]  /*0790*/  SYNCS.EXCH.64 URZ, [UR4+0x30], UR8 ;  /* 0x0000300804ff75b2 */ /* 0x0024620008000100 */
[----:B------:R2:W1:Y:S01]  /*07a0*/  SYNCS.EXCH.64 URZ, [UR4+0x48], UR6 ;  /* 0x0000480604ff75b2 */ /* 0x0004620008000100 */
[----:B------:R2:W1:Y:S01]  /*07b0*/  SYNCS.EXCH.64 URZ, [UR4+0x38], UR8 ;  /* 0x0000380804ff75b2 */ /* 0x0004620008000100 */
[----:B------:R2:W1:Y:S01]  /*07c0*/  SYNCS.EXCH.64 URZ, [UR4+0x50], UR6 ;  /* 0x0000500604ff75b2 */ /* 0x0004620008000100 */
[----:B------:R2:W1:Y:S01]  /*07d0*/  SYNCS.EXCH.64 URZ, [UR4+0x40], UR8 ;  /* 0x0000400804ff75b2 */ /* 0x0004620008000100 */
[----:B------:R2:W1:Y:S02]  /*07e0*/  SYNCS.EXCH.64 URZ, [UR4+0x58], UR6 ;  /* 0x0000580604ff75b2 */ /* 0x0004640008000100 */
[----:B--2---:R-:W-:Y:S01]  /*07f0*/  NOP ;  /* 0x0000000000007918 */ /* 0x004fe20000000000 */
.L_x_10:
[----:B------:R-:W2:Y:S01]  /*0800*/  SHFL.IDX PT, R2, R85, RZ, 0x1f ;  /* 0x00001fff55027589 */ /* 0x000ea200000e0000 */
[----:B------:R-:W-:Y:S01]  /*0810*/  NOP ;  /* 0x0000000000007918 */ /* 0x000fe20000000000 */
[----:B--2---:R-:W-:-:S13]  /*0820*/  ISETP.NE.AND P0, PT, R2, 0x3, PT ;  /* 0x000000030200780c */ /* 0x004fda0003f05270 */
[----:B------:R-:W-:Y:S05]  /*0830*/  @P0 BRA `(.L_x_11) ;  /* 0x0000000000300947 */ /* 0x000fea0003800000 */
[----:B-1----:R-:W1:Y:S01]  /*0840*/  S2UR UR6, SR_CgaCtaId ;  /* 0x00000000000679c3 */ /* 0x002e620000008800 */
[----:B------:R-:W-:Y:S01]  /*0850*/  UMOV UR4, 0x400 ;  /* 0x0000040000047882 */ /* 0x000fe20000000000 */
[----:B------:R-:W-:Y:S01]  /*0860*/  UMOV UR5, 0x20 ;  /* 0x0000002000057882 */ /* 0x000fe20000000000 */
[----:B------:R-:W-:Y:S01]  /*0870*/  ELECT P0, URZ, PT ;  /* 0x0000000000ff782f */ /* 0x000fe20003800000 */
[----:B-1----:R-:W-:Y:S02]  /*0880*/  ULEA UR6, UR6, UR4, 0x18 ;  /* 0x0000000406067291 */ /* 0x002fe4000f8ec0ff */
[----:B------:R-:W-:-:S04]  /*0890*/  UIADD3 UR4, UPT, UPT, -UR5, 0x100000, URZ ;  /* 0x0010000005047890 */ /* 0x000fc8000fffe1ff */
[----:B------:R-:W-:Y:S02]  /*08a0*/  USHF.L.U32 UR5, UR4, 0xb, URZ ;  /* 0x0000000b04057899 */ /* 0x000fe400080006ff */
[----:B------:R-:W-:Y:S01]  /*08b0*/  USHF.L.U32 UR4, UR4, 0x1, URZ ;  /* 0x0000000104047899 */ /* 0x000fe200080006ff */
[----:B------:R-:W1:Y:S11]  /*08c0*/  FENCE.VIEW.ASYNC.S ;  /* 0x00000000000073c6 */ /* 0x000e760000000000 */
[----:B-1----:R2:W1:Y:S01]  /*08d0*/  SYNCS.EXCH.64 URZ, [UR6+0x60], UR4 ;  /* 0x0000600406ff75b2 */ /* 0x0024620008000100 */
[----:B------:R2:W1:Y:S02]  /*08e0*/  SYNCS.EXCH.64 URZ, [UR6+0x68], UR4 ;  /* 0x0000680406ff75b2 */ /* 0x0004640008000100 */
[----:B--2---:R-:W-:Y:S01]  /*08f0*/  NOP ;  /* 0x0000000000007918 */ /* 0x004fe20000000000 */
.L_x_11:
[----:B------:R-:W2:Y:S01]  /*0900*/  SHFL.IDX PT, R2, R85, RZ, 0x1f ;  /* 0x00001fff55027589 */ /* 0x000ea200000e0000 */
[----:B------:R-:W-:Y:S01]  /*0910*/  NOP ;  /* 0x0000000000007918 */ /* 0x000fe20000000000 */
[----:B--2---:R-:W-:-:S13]  /*0920*/  ISETP.NE.AND P0, PT, R2, 0x4, PT ;  /* 0x000000040200780c */ /* 0x004fda0003f05270 */
[----:B------:R-:W-:Y:S05]  /*0930*/  @P0 BRA `(.L_x_12) ;  /* 0x00000000004c0947 */ /* 0x000fea0003800000 */
[----:B-1----:R-:W1:Y:S01]  /*0940*/  S2UR UR6, SR_CgaCtaId ;  /* 0x00000000000679c3 */ /* 0x002e620000008800 */
[----:B------:R-:W-:Y:S01]  /*0950*/  UMOV UR4, 0x1e0 ;  /* 0x000001e000047882 */ /* 0x000fe20000000000 */
[----:B------:R-:W-:Y:S01]  /*0960*/  UMOV UR5, 0x400 ;  /* 0x0000040000057882 */ /* 0x000fe20000000000 */
[----:B------:R-:W-:Y:S01]  /*0970*/  USEL UR4, UR4, 0x1a0, UP3 ;  /* 0x000001a004047887 */ /* 0x000fe20009800000 */
[----:B------:R-:W-:Y:S01]  /*0980*/  UMOV UR8, 0x1 ;  /* 0x0000000100087882 */ /* 0x000fe20000000000 */
[----:B------:R-:W-:Y:S01]  /*0990*/  ELECT P0, URZ, PT ;  /* 0x0000000000ff782f */ /* 0x000fe20003800000 */
[----:B------:R-:W-:-:S04]  /*09a0*/  UIADD3 UR8, UPT, UPT, -UR8, 0x100000, URZ ;  /* 0x0010000008087890 */ /* 0x000fc8000fffe1ff */
[----:B------:R-:W-:Y:S02]  /*09b0*/  USHF.L.U32 UR9, UR8, 0xb, URZ ;  /* 0x0000000b08097899 */ /* 0x000fe400080006ff */
[----:B------:R-:W-:Y:S02]  /*09c0*/  USHF.L.U32 UR8, UR8, 0x1, URZ ;  /* 0x0000000108087899 */ /* 0x000fe400080006ff */
[----:B-1----:R-:W-:Y:S02]  /*09d0*/  ULEA UR6, UR6, UR5, 0x18 ;  /* 0x0000000506067291 */ /* 0x002fe4000f8ec0ff */
[----:B------:R-:W-:-:S04]  /*09e0*/  UIADD3 UR4, UPT, UPT, -UR4, 0x100000, URZ ;  /* 0x0010000004047890 */ /* 0x000fc8000fffe1ff */
[----:B------:R-:W-:Y:S02]  /*09f0*/  USHF.L.U32 UR5, UR4, 0xb, URZ ;  /* 0x0000000b04057899 */ /* 0x000fe400080006ff */
[----:B------:R-:W-:Y:S01]  /*0a00*/  USHF.L.U32 UR4, UR4, 0x1, URZ ;  /* 0x0000000104047899 */ /* 0x000fe200080006ff */
[----:B------:R-:W1:Y:S03]  /*0a10*/  FENCE.VIEW.ASYNC.S ;  /* 0x00000000000073c6 */ /* 0x000e660000000000 */
[----:B-1----:R2:W1:Y:S08]  /*0a20*/  SYNCS.EXCH.64 URZ, [UR6+0x70], UR8 ;  /* 0x0000700806ff75b2 */ /* 0x0024700008000100 */
[----:B------:R2:W1:Y:S01]  /*0a30*/  SYNCS.EXCH.64 URZ, [UR6+0x80], UR4 ;  /* 0x0000800406ff75b2 */ /* 0x0004620008000100 */
[----:B------:R2:W1:Y:S01]  /*0a40*/  SYNCS.EXCH.64 URZ, [UR6+0x78], UR8 ;  /* 0x0000780806ff75b2 */ /* 0x0004620008000100 */
[----:B------:R2:W1:Y:S02]  /*0a50*/  SYNCS.EXCH.64 URZ, [UR6+0x88], UR4 ;  /* 0x0000880406ff75b2 */ /* 0x0004640008000100 */
[----:B--2---:R-:W-:Y:S01]  /*0a60*/  NOP ;  /* 0x0000000000007918 */ /* 0x004fe20000000000 */
.L_x_12:
        /* <DEDUP_REMOVED lines=22> */
[----:B------:R2:W1:Y:S01]  /*0bd0*/  SYNCS.EXCH.64 URZ, [UR4+0xc0], UR6 ;  /* 0x0000c00604ff75b2 */ /* 0x0004620008000100 */
[----:B------:R2:W1:Y:S01]  /*0be0*/  SYNCS.EXCH.64 URZ, [UR4+0xa8], UR8 ;  /* 0x0000a80804ff75b2 */ /* 0x0004620008000100 */
[----:B------:R2:W1:Y:S02]  /*0bf0*/  SYNCS.EXCH.64 URZ, [UR4+0xc8], UR6 ;  /* 0x0000c80604ff75b2 */ /* 0x0004640008000100 */
[----:B--2---:R-:W-:Y:S01]  /*0c00*/  NOP ;  /* 0x0000000000007918 */ /* 0x004fe20000000000 */
.L_x_13:
[----:B------:R-:W2:Y:S01]  /*0c10*/  SHFL.IDX PT, R2, R85, RZ, 0x1f ;  /* 0x00001fff55027589 */ /* 0x000ea200000e0000 */
[----:B------:R-:W1:Y:S01]  /*0c20*/  S2UR UR54, SR_CgaCtaId ;  /* 0x00000000003679c3 */ /* 0x000e620000008800 */
[----:B------:R-:W-:Y:S01]  /*0c30*/  NOP ;  /* 0x0000000000007918 */ /* 0x000fe20000000000 */
[----:B--2---:R-:W-:-:S13]  /*0c40*/  ISETP.NE.AND P0, PT, R2, 0x3, PT ;  /* 0x000000030200780c */ /* 0x004fda0003f05270 */
[----:B-1----:R-:W-:Y:S05]  /*0c50*/  @P0 BRA `(.L_x_14) ;  /* 0x0000000000340947 */ /* 0x002fea0003800000 */
[----:B------:R-:W-:Y:S01]  /*0c60*/  UMOV UR4, 0x400 ;  /* 0x0000040000047882 */ /* 0x000fe20000000000 */
[----:B------:R-:W-:Y:S01]  /*0c70*/  UMOV UR6, 0x20 ;  /* 0x0000002000067882 */ /* 0x000fe20000000000 */
[----:B------:R-:W-:Y:S02]  /*0c80*/  ULEA UR4, UR54, UR4, 0x18 ;  /* 0x0000000436047291 */ /* 0x000fe4000f8ec0ff */
[----:B------:R-:W-:-:S04]  /*0c90*/  UIADD3 UR6, UPT, UPT, -UR6, 0x100000, URZ ;  /* 0x0010000006067890 */ /* 0x000fc8000fffe1ff */
[----:B------:R-:W-:Y:S02]  /*0ca0*/  USHF.L.U32 UR7, UR6, 0xb, URZ ;  /* 0x0000000b06077899 */ /* 0x000fe400080006ff */
[----:B------:R-:W-:Y:S01]  /*0cb0*/  USHF.L.U32 UR6, UR6, 0x1, URZ ;  /* 0x0000000106067899 */ /* 0x000fe200080006ff */
[----:B------:R-:W-:Y:S01]  /*0cc0*/  ELECT P0, URZ, PT ;  /* 0x0000000000ff782f */ /* 0x000fe20003800000 */
[----:B------:R-:W1:Y:S10]  /*0cd0*/  FENCE.VIEW.ASYNC.S ;  /* 0x00000000000073c6 */ /* 0x000e740000000000 */
[----:B-1----:R1:W2:Y:S01]  /*0ce0*/  SYNCS.EXCH.64 URZ, [UR4+0xd0], UR6 ;  /* 0x0000d00604ff75b2 */ /* 0x0022a20008000100 */
[----:B------:R1:W1:Y:S01]  /*0cf0*/  SYNCS.EXCH.64 URZ, [UR4+0xe0], UR6 ;  /* 0x0000e00604ff75b2 */ /* 0x0002620008000100 */
[----:B------:R1:W1:Y:S01]  /*0d00*/  SYNCS.EXCH.64 URZ, [UR4+0xd8], UR6 ;  /* 0x0000d80604ff75b2 */ /* 0x0002620008000100 */
[----:B------:R1:W1:Y:S01]  /*0d10*/  SYNCS.EXCH.64 URZ, [UR4+0xe8], UR6 ;  /* 0x0000e80604ff75b2 */ /* 0x0002620008000100 */
[----:B------:R-:W-:Y:S01]  /*0d20*/  NOP ;  /* 0x0000000000007918 */ /* 0x000fe20000000000 */
.L_x_14:
[----:B-1----:R-:W1:Y:S01]  /*0d30*/  LDCU UR4, c[0x0][0x36c] ;  /* 0x00006d80ff0477ac */ /* 0x002e620008000800 */
[----:B------:R-:W-:Y:S01]  /*0d40*/  ISETP.NE.OR P3, PT, R0, 0x2, !P3 ;  /* 0x000000020000780c */ /* 0x000fe20005f65670 */
[----:B------:R-:W-:Y:S01]  /*0d50*/  NOP ;  /* 0x0000000000007918 */ /* 0x000fe20000000000 */
[----:B------:R-:W-:Y:S01]  /*0d60*/  LOP3.LUT R0, R91, 0x1f, RZ, 0xc0, !PT ;  /* 0x0000001f5b007812 */ /* 0x000fe200078ec0ff */
[----:B------:R-:W-:Y:S02]  /*0d70*/  UISETP.NE.AND UP4, UPT, UR22, URZ, UPT ;  /* 0x000000ff1600728c */ /* 0x000fe4000bf85270 */
[----:B-1----:R-:W-:-:S09]  /*0d80*/  UISETP.EQ.U32.AND UP5, UPT, UR4, 0x1, UPT ;  /* 0x000000010400788c */ /* 0x002fd2000bfa2070 */
[----:B------:R-:W-:Y:S05]  /*0d90*/  BRA.U !UP5, `(.L_x_15) ;  /* 0x000000010d087547 */ /* 0x000fea000b800000 */
[----:B--234-:R-:W-:Y:S01]  /*0da0*/  UCGABAR_ARV ;  /* 0x00000000000079c7 */ /* 0x01cfe20008000000 */
[----:B------:R-:W-:Y:S05]  /*0db0*/  BRA `(.L_x_16) ;  /* 0x0000000000047947 */ /* 0x000fea0003800000 */
.L_x_15:
[----:B--234-:R-:W-:Y:S01]  /*0dc0*/  NOP ;  /* 0x0000000000007918 */ /* 0x01cfe20000000000 */
.L_x_16:
[----:B------:R-:W1:Y:S01]  /*0dd0*/  S2UR UR7, SR_CTAID.X ;  /* 0x00000000000779c3 */ /* 0x000e620000002500 */
[----:B------:R-:W-:-:S05]  /*0de0*/  CS2R.32 R87, SR_CgaSize ;  /* 0x0000000000577805 */ /* 0x000fca0000008a00 */
[----:B------:R-:W-:-:S05]  /*0df0*/  IMAD R87, R87, -0xa0, RZ ;  /* 0xffffff6057577824 */ /* 0x000fca00078e02ff */
[----:B------:R-:W-:-:S14]  /*0e00*/  R2UR UR5, R87 ;  /* 0x00000000570572ca */ /* 0x000fdc00000e0000 */
[----:B------:R-:W2:Y:S01]  /*0e10*/  LDCU UR5, c[0x0][UR5+0x2b0] ;  /* 0x00005600050577ac */ /* 0x000ea20008000800 */
[----:B------:R-:W-:-:S05]  /*0e20*/  CS2R.32 R87, SR_CgaSize ;  /* 0x0000000000577805 */ /* 0x000fca0000008a00 */
[----:B------:R-:W-:-:S05]  /*0e30*/  IMAD R87, R87, -0xa0, RZ ;  /* 0xffffff6057577824 */ /* 0x000fca00078e02ff */
[----:B------:R-:W-:-:S14]  /*0e40*/  R2UR UR4, R87 ;  /* 0x00000000570472ca */ /* 0x000fdc00000e0000 */
[----:B------:R-:W3:Y:S01]  /*0e50*/  LDCU UR4, c[0x0][UR4+0x2b4] ;  /* 0x00005680040477ac */ /* 0x000ee20008000800 */
[----:B------:R-:W4:Y:S01]  /*0e60*/  S2UR UR8, SR_CTAID.Y ;  /* 0x00000000000879c3 */ /* 0x000f220000002600 */
[----:B------:R-:W-:-:S05]  /*0e70*/  CS2R.32 R87, SR_CgaSize ;  /* 0x0000000000577805 */ /* 0x000fca0000008a00 */
[----:B------:R-:W-:-:S05]  /*0e80*/  IMAD R87, R87, -0xa0, RZ ;  /* 0xffffff6057577824 */ /* 0x000fca00078e02ff */
[----:B------:R-:W-:-:S14]  /*0e90*/  R2UR UR9, R87 ;  /* 0x00000000570972ca */ /* 0x000fdc00000e0000 */
[----:B------:R-:W3:Y:S01]  /*0ea0*/  LDCU UR9, c[0x0][UR9+0x2a0] ;  /* 0x00005400090977ac */ /* 0x000ee20008000800 */
[----:B------:R-:W-:-:S05]  /*0eb0*/  CS2R.32 R87, SR_CgaSize ;  /* 0x0000000000577805 */ /* 0x000fca0000008a00 */
[----:B------:R-:W-:-:S05]  /*0ec0*/  IMAD R87, R87, -0xa0, RZ ;  /* 0xffffff6057577824 */ /* 0x000fca00078e02ff */
[----:B------:R-:W-:-:S14]  /*0ed0*/  R2UR UR10, R87 ;  /* 0x00000000570a72ca */ /* 0x000fdc00000e0000 */
[----:B------:R-:W3:Y:S01]  /*0ee0*/  LDCU UR10, c[0x0][UR10+0x2a4] ;  /* 0x000054800a0a77ac */ /* 0x000ee20008000800 */
[----:B------:R-:W3:Y:S01]  /*0ef0*/  S2UR UR36, SR_CTAID.Z ;  /* 0x00000000002479c3 */ /* 0x000ee20000002700 */
[----:B------:R-:W3:Y:S01]  /*0f00*/  LDCU UR23, c[0x0][0xb24] ;  /* 0x00016480ff1777ac */ /* 0x000ee20008000800 */
[----:B------:R-:W3:Y:S01]  /*0f10*/  LDCU UR42, c[0x0][0xb24] ;  /* 0x00016480ff2a77ac */ /* 0x000ee20008000800 */
[----:B-1----:R-:W-:Y:S01]  /*0f20*/  I2FP.F32.U32 R3, UR7 ;  /* 0x0000000700037c45 */ /* 0x002fe20008201000 */
[----:B------:R-:W1:Y:S04]  /*0f30*/  LDCU UR27, c[0x0][0xb30] ;  /* 0x00016600ff1b77ac */ /* 0x000e680008000800 */
[----:B--2---:R-:W-:Y:S01]  /*0f40*/  FMUL R3, R3, UR5 ;  /* 0x0000000503037c20 */ /* 0x004fe20008400000 */
[----:B------:R-:W-:Y:S01]  /*0f50*/  USHF.L.U32 UR29, UR54, 0xc, URZ ;  /* 0x0000000c361d7899 */ /* 0x000fe200080006ff */
[----:B----4-:R-:W-:Y:S01]  /*0f60*/  I2FP.F32.U32 R2, UR8 ;  /* 0x0000000800027c45 */ /* 0x010fe20008201000 */
[----:B------:R-:W-:Y:S01]  /*0f70*/  UMOV UR25, UR7 ;  /* 0x0000000700197c82 */ /* 0x000fe20008000000 */
[----:B------:R-:W-:-:S02]  /*0f80*/  UMOV UR26, UR8 ;  /* 0x00000008001a7c82 */ /* 0x000fc40008000000 */
[----:B------:R-:W2:Y:S01]  /*0f90*/  F2I.U32.TRUNC.NTZ R3, R3 ;  /* 0x0000000300037305 */ /* 0x000ea2000020f000 */
[----:B---3--:R-:W-:Y:S01]  /*0fa0*/  UISETP.GE.AND UP2, UPT, UR23, 0x1, UPT ;  /* 0x000000011700788c */ /* 0x008fe2000bf46270 */
[----:B------:R-:W-:-:S06]  /*0fb0*/  FMUL R2, R2, UR4 ;  /* 0x0000000402027c20 */ /* 0x000fcc0008400000 */
[----:B------:R-:W3:Y:S01]  /*0fc0*/  F2I.U32.TRUNC.NTZ R2, R2 ;  /* 0x0000000200027305 */ /* 0x000ee2000020f000 */
[----:B--2---:R-:W-:Y:S02]  /*0fd0*/  R2UR UR4, R3 ;  /* 0x00000000030472ca */ /* 0x004fe400000e0000 */
[----:B---3--:R-:W-:Y:S02]  /*0fe0*/  R2UR UR6, R2 ;  /* 0x00000000020672ca */ /* 0x008fe400000e0000 */
[----:B------:R-:W-:-:S09]  /*0ff0*/  PRMT R2, RZ, 0x7610, R2 ;  /* 0x00007610ff027816 */ /* 0x000fd20000000002 */
[----:B------:R-:W-:-:S04]  /*1000*/  UIADD3 UR5, UPT, UPT, -UR4, URZ, URZ ;  /* 0x000000ff04057290 */ /* 0x000fc8000fffe1ff */
[----:B------:R-:W-:Y:S02]  /*1010*/  UIMAD UR5, UR9, UR5, UR7 ;  /* 0x00000005090572a4 */ /* 0x000fe4000f8e0207 */
[----:B------:R-:W-:-:S04]  /*1020*/  UIADD3 UR4, UPT, UPT, -UR6, URZ, URZ ;  /* 0x000000ff06047290 */ /* 0x000fc8000fffe1ff */
[----:B------:R-:W-:Y:S01]  /*1030*/  IMAD.U32 R87, RZ, RZ, UR5 ;  /* 0x00000005ff577e24 */ /* 0x000fe2000f8e00ff */
[----:B------:R-:W-:-:S06]  /*1040*/  UIMAD UR4, UR10, UR4, UR8 ;  /* 0x000000040a0472a4 */ /* 0x000fcc000f8e0208 */
[----:B------:R-:W-:Y:S01]  /*1050*/  IMAD.U32 R86, RZ, RZ, UR4 ;  /* 0x00000004ff567e24 */ /* 0x000fe2000f8e00ff */
[----:B-1----:R-:W-:Y:S06]  /*1060*/  BRA.U UP4, `(.L_x_17) ;  /* 0x00000001042c7547 */ /* 0x002fec000b800000 */
[----:B------:R-:W-:Y:S02]  /*1070*/  R2UR UR5, R86 ;  /* 0x00000000560572ca */ /* 0x000fe400000e0000 */
[----:B------:R-:W-:-:S11]  /*1080*/  R2UR UR4, R87 ;  /* 0x00000000570472ca */ /* 0x000fd600000e0000 */
[----:B------:R-:W-:Y:S02]  /*1090*/  UISETP.NE.AND UP0, UPT, UR5, URZ, UPT ;  /* 0x000000ff0500728c */ /* 0x000fe4000bf05270 */
[----:B------:R-:W-:Y:S02]  /*10a0*/  UISETP.NE.AND UP1, UPT, UR5, 0x1, UPT ;  /* 0x000000010500788c */ /* 0x000fe4000bf25270 */
[----:B------:R-:W-:-:S04]  /*10b0*/  UISETP.EQ.OR UP0, UPT, UR4, URZ, !UP0 ;  /* 0x000000ff0400728c */ /* 0x000fc8000c702670 */
[----:B------:R-:W-:Y:S02]  /*10c0*/  USEL UR5, URZ, 0x1, !UP0 ;  /* 0x00000001ff057887 */ /* 0x000fe4000c000000 */
[----:B------:R-:W-:Y:S02]  /*10d0*/  UISETP.NE.AND UP0, UPT, UR4, URZ, UPT ;  /* 0x000000ff0400728c */ /* 0x000fe4000bf05270 */
[----:B------:R-:W-:-:S04]  /*10e0*/  USEL UR4, URZ, 0x2, UP1 ;  /* 0x00000002ff047887 */ /* 0x000fc80008800000 */
[----:B------:R-:W-:-:S04]  /*10f0*/  USEL UR4, UR4, 0x2, UP0 ;  /* 0x0000000204047887 */ /* 0x000fc80008000000 */
[----:B------:R-:W-:-:S06]  /*1100*/  UIADD3 UR4, UPT, UPT, UR5, UR4, URZ ;  /* 0x0000000405047290 */ /* 0x000fcc000fffe0ff */
[----:B------:R-:W-:Y:S02]  /*1110*/  IMAD.U32 R2, RZ, RZ, UR4 ;  /* 0x00000004ff027e24 */ /* 0x000fe4000f8e00ff */
.L_x_17:
[----:B------:R-:W-:Y:S05]  /*1120*/  BRA.U !UP2, `(.L_x_18) ;  /* 0x000000010ad47547 */ /* 0x000fea000b800000 */
[----:B------:R-:W1:Y:S01]  /*1130*/  LDCU.128 UR12, c[0x0][0xb10] ;  /* 0x00016200ff0c77ac */ /* 0x000e620008000c00 */
[----:B------:R-:W2:Y:S01]  /*1140*/  LDCU UR6, c[0x0][0x370] ;  /* 0x00006e00ff0677ac */ /* 0x000ea20008000800 */
[----:B------:R-:W3:Y:S01]  /*1150*/  LDCU UR5, c[0x0][0x374] ;  /* 0x00006e80ff0577ac */ /* 0x000ee20008000800 */
[----:B------:R-:W4:Y:S01]  /*1160*/  LDCU UR24, c[0x0][0xb0c] ;  /* 0x00016180ff1877ac */ /* 0x000f220008000800 */
[----:B------:R-:W4:Y:S01]  /*1170*/  LDCU UR4, c[0x0][0xb20] ;  /* 0x00016400ff0477ac */ /* 0x000f220008000800 */
[----:B------:R-:W4:Y:S01]  /*1180*/  LDCU.64 UR8, c[0x0][0xb28] ;  /* 0x00016500ff0877ac */ /* 0x000f220008000a00 */
[----:B-1----:R-:W-:Y:S02]  /*1190*/  UISETP.NE.AND UP0, UPT, UR14, 0x1, UPT ;  /* 0x000000010e00788c */ /* 0x002fe4000bf05270 */
[----:B---3--:R-:W-:Y:S02]  /*11a0*/  UIMAD.WIDE.U32 UR10, UR5, UR15, URZ ;  /* 0x0000000f050a72a5 */ /* 0x008fe4000f8e00ff */
[----:B--2---:R-:W-:-:S02]  /*11b0*/  UIMAD.WIDE.U32 UR18, UR6, UR12, URZ ;  /* 0x0000000c061272a5 */ /* 0x004fc4000f8e00ff */
[----:B----4-:R-:W-:Y:S02]  /*11c0*/  UISETP.NE.AND UP1, UPT, UR24, 0x1, UPT ;  /* 0x000000011800788c */ /* 0x010fe4000bf25270 */
[----:B------:R-:W-:Y:S01]  /*11d0*/  UISETP.NE.AND UP2, UPT, UR23, 0x1, UPT ;  /* 0x000000011700788c */ /* 0x000fe2000bf45270 */
[----:B------:R-:W-:Y:S02]  /*11e0*/  UMOV UR10, UR11 ;  /* 0x0000000b000a7c82 */ /* 0x000fe40008000000 */
[----:B------:R-:W-:Y:S01]  /*11f0*/  UMOV UR18, UR19 ;  /* 0x0000001300127c82 */ /* 0x000fe20008000000 */
[----:B------:R-:W-:Y:S02]  /*1200*/  @UP0 USHF.R.U32.HI UR5, URZ, UR4, UR10 ;  /* 0x00000004ff050299 */ /* 0x000fe4000801160a */
[----:B------:R-:W-:Y:S02]  /*1210*/  UIMAD.WIDE.U32 UR20, UR26, UR15, URZ ;  /* 0x0000000f1a1472a5 */ /* 0x000fe4000f8e00ff */
[----:B------:R-:W-:-:S02]  /*1220*/  UIMAD.WIDE.U32 UR10, UR5, UR8, URZ ;  /* 0x00000008050a72a5 */ /* 0x000fc4000f8e00ff */
[----:B------:R-:W-:Y:S02]  /*1230*/  @UP1 USHF.R.U32.HI UR6, URZ, UR13, UR18 ;  /* 0x0000000dff061299 */ /* 0x000fe40008011612 */
[----:B------:R-:W-:Y:S02]  /*1240*/  UIMAD.WIDE.U32 UR16, UR25, UR12, URZ ;  /* 0x0000000c191072a5 */ /* 0x000fe4000f8e00ff */
[----:B------:R-:W-:Y:S01]  /*1250*/  UIMAD.WIDE.U32 UR18, UR6, UR8, URZ ;  /* 0x00000008061272a5 */ /* 0x000fe2000f8e00ff */
[----:B------:R-:W-:Y:S01]  /*1260*/  UMOV UR20, UR21 ;  /* 0x0000001500147c82 */ /* 0x000fe20008000000 */
[----:B------:R-:W-:Y:S01]  /*1270*/  UMOV UR10, UR11 ;  /* 0x0000000b000a7c82 */ /* 0x000fe20008000000 */
[----:B------:R-:W-:Y:S02]  /*1280*/  USHF.R.U32.HI UR20, URZ, UR4, UR20 ;  /* 0x00000004ff147299 */ /* 0x000fe40008011614 */
[----:B------:R-:W-:Y:S02]  /*1290*/  @UP2 USHF.R.U32.HI UR5, URZ, UR9, UR10 ;  /* 0x00000009ff052299 */ /* 0x000fe4000801160a */
[----:B------:R-:W-:Y:S01]  /*12a0*/  UMOV UR7, UR19 ;  /* 0x0000001300077c82 */ /* 0x000fe20008000000 */
[----:B------:R-:W-:Y:S01]  /*12b0*/  UMOV UR16, UR17 ;  /* 0x0000001100107c82 */ /* 0x000fe20008000000 */
[----:B------:R-:W-:-:S02]  /*12c0*/  @UP2 USHF.R.U32.HI UR6, URZ, UR9, UR7 ;  /* 0x00000009ff062299 */ /* 0x000fc40008011607 */
[----:B------:R-:W-:Y:S02]  /*12d0*/  USHF.R.U32.HI UR13, URZ, UR13, UR16 ;  /* 0x0000000dff0d7299 */ /* 0x000fe40008011610 */
[----:B------:R-:W-:Y:S02]  /*12e0*/  USEL UR4, UR26, UR20, !UP0 ;  /* 0x000000141a047287 */ /* 0x000fe4000c000000 */
[----:B------:R-:W-:Y:S02]  /*12f0*/  UIMAD UR7, UR5, UR23, URZ ;  /* 0x00000017050772a4 */ /* 0x000fe4000f8e02ff */
[----:B------:R-:W-:Y:S02]  /*1300*/  USEL UR5, UR25, UR13, !UP1 ;  /* 0x0000000d19057287 */ /* 0x000fe4000c800000 */
[----:B------:R-:W-:Y:S02]  /*1310*/  UIMAD UR12, UR6, UR23, URZ ;  /* 0x00000017060c72a4 */ /* 0x000fe4000f8e02ff */
[----:B------:R-:W-:-:S02]  /*1320*/  UISETP.GE.AND UP0, UPT, UR4, UR7, UPT ;  /* 0x000000070400728c */ /* 0x000fc4000bf06270 */
[----:B------:R-:W-:Y:S02]  /*1330*/  UIMAD.WIDE.U32 UR10, UR4, UR8, URZ ;  /* 0x00000008040a72a5 */ /* 0x000fe4000f8e00ff */
[----:B------:R-:W-:Y:S02]  /*1340*/  UISETP.GE.OR UP0, UPT, UR5, UR12, UP0 ;  /* 0x0000000c0500728c */ /* 0x000fe40008706670 */
[----:B------:R-:W-:Y:S02]  /*1350*/  UIMAD.WIDE.U32 UR12, UR5, UR8, URZ ;  /* 0x00000008050c72a5 */ /* 0x000fe4000f8e00ff */
[----:B------:R-:W-:Y:S01]  /*1360*/  UIADD3 UR10, UPT, UPT, -UR4, URZ, URZ ;  /* 0x000000ff040a7290 */ /* 0x000fe2000fffe1ff */
[----:B------:R-:W-:Y:S01]  /*1370*/  UMOV UR8, UR11 ;  /* 0x0000000b00087c82 */ /* 0x000fe20008000000 */
[----:B------:R-:W-:Y:S02]  /*1380*/  UIADD3 UR11, UPT, UPT, -UR5, URZ, URZ ;  /* 0x000000ff050b7290 */ /* 0x000fe4000fffe1ff */
[----:B------:R-:W-:-:S03]  /*1390*/  USHF.R.U32.HI UR8, URZ, UR9, UR8 ;  /* 0x00000009ff087299 */ /* 0x000fc60008011608 */
[----:B------:R-:W-:Y:S01]  /*13a0*/  @!UP0 UMOV UR7, UR13 ;  /* 0x0000000d00078c82 */ /* 0x000fe20008000000 */
[----:B------:R-:W-:Y:S02]  /*13b0*/  UIMAD UR26, UR14, UR10, UR26 ;  /* 0x0000000a0e1a72a4 */ /* 0x000fe4000f8e021a */
[----:B------:R-:W-:Y:S02]  /*13c0*/  USEL UR8, UR4, UR8, !UP2 ;  /* 0x0000000804087287 */ /* 0x000fe4000d000000 */
[----:B------:R-:W-:Y:S02]  /*13d0*/  @!UP0 USHF.R.U32.HI UR7, URZ, UR9, UR7 ;  /* 0x00000009ff078299 */ /* 0x000fe40008011607 */
[----:B------:R-:W-:Y:S02]  /*13e0*/  UIADD3 UR9, UPT, UPT, -UR8, URZ, URZ ;  /* 0x000000ff08097290 */ /* 0x000fe4000fffe1ff */
[----:B------:R-:W-:Y:S02]  /*13f0*/  @!UP0 USEL UR7, UR5, UR7, !UP2 ;  /* 0x0000000705078287 */ /* 0x000fe4000d000000 */
[----:B------:R-:W-:-:S02]  /*1400*/  UIMAD UR9, UR23, UR9, UR4 ;  /* 0x00000009170972a4 */ /* 0x000fc4000f8e0204 */
[----:B------:R-:W-:Y:S02]  /*1410*/  @!UP0 UIADD3 UR8, UPT, UPT, UR8, -UR7, URZ ;  /* 0x8000000708088290 */ /* 0x000fe4000fffe0ff */
[----:B------:R-:W-:Y:S02]  /*1420*/  @!UP0 UIMAD UR6, UR9, UR6, UR7 ;  /* 0x00000006090682a4 */ /* 0x000fe4000f8e0207 */
[----:B------:R-:W-:Y:S02]  /*1430*/  @!UP0 UIMAD UR4, UR8, UR23, UR5 ;  /* 0x00000017080482a4 */ /* 0x000fe4000f8e0205 */
[----:B------:R-:W-:Y:S02]  /*1440*/  UIMAD UR25, UR24, UR11, UR25 ;  /* 0x0000000b181972a4 */ /* 0x000fe4000f8e0219 */
[----:B------:R-:W-:Y:S01]  /*1450*/  UIMAD UR26, UR4, UR14, UR26 ;  /* 0x0000000e041a72a4 */ /* 0x000fe2000f8e021a */
[----:B------:R-:W-:Y:S02]  /*1460*/  @!UP0 UMOV UR5, UR6 ;  /* 0x0000000600058c82 */ /* 0x000fe40008000000 */
[----:B------:R-:W-:-:S12]  /*1470*/  UIMAD UR25, UR5, UR24, UR25 ;  /* 0x00000018051972a4 */ /* 0x000fd8000f8e0219 */
.L_x_18:
[----:B------:R-:W-:Y:S02]  /*1480*/  UISETP.NE.AND UP1, UPT, UR27, 0x1, UPT ;  /* 0x000000011b00788c */ /* 0x000fe4000bf25270 */
[----:B------:R-:W-:Y:S02]  /*1490*/  UISETP.NE.AND UP0, UPT, UR22, 0x2, UPT ;  /* 0x000000021600788c */ /* 0x000fe4000bf05270 */
[----:B------:R-:W-:-:S05]  /*14a0*/  ULOP3.LUT UR29, UR29, 0x1000, URZ, 0xc0, !UPT ;  /* 0x000010001d1d7892 */ /* 0x000fca000f8ec0ff */
[----:B------:R-:W-:Y:S07]  /*14b0*/  BRA.U UP1, `(.L_x_19) ;  /* 0x0000000101447547 */ /* 0x000fee000b800000 */
[----:B------:R-:W1:Y:S01]  /*14c0*/  LDCU.128 UR8, c[0x0][0xb10] ;  /* 0x00016200ff0877ac */ /* 0x000e620008000c00 */
[----:B------:R-:W2:Y:S01]  /*14d0*/  LDCU UR12, c[0x0][0xb0c] ;  /* 0x00016180ff0c77ac */ /* 0x000ea20008000800 */
[----:B------:R-:W3:Y:S01]  /*14e0*/  LDCU UR13, c[0x0][0xb20] ;  /* 0x00016400ff0d77ac */ /* 0x000ee20008000800 */
[----:B-1----:R-:W-:Y:S02]  /*14f0*/  UIMAD.WIDE.U32 UR6, UR25, UR8, URZ ;  /* 0x00000008190672a5 */ /* 0x002fe4000f8e00ff */
[----:B------:R-:W-:Y:S02]  /*1500*/  UIMAD.WIDE.U32 UR4, UR26, UR11, URZ ;  /* 0x0000000b1a0472a5 */ /* 0x000fe4000f8e00ff */
[----:B--2---:R-:W-:Y:S02]  /*1510*/  UISETP.NE.AND UP2, UPT, UR12, 0x1, UPT ;  /* 0x000000010c00788c */ /* 0x004fe4000bf45270 */
[----:B------:R-:W-:Y:S01]  /*1520*/  UISETP.NE.AND UP1, UPT, UR10, 0x1, UPT ;  /* 0x000000010a00788c */ /* 0x000fe2000bf25270 */
[----:B------:R-:W-:-:S02]  /*1530*/  UMOV UR6, UR7 ;  /* 0x0000000700067c82 */ /* 0x000fc40008000000 */
[----:B------:R-:W-:Y:S01]  /*1540*/  UMOV UR4, UR5 ;  /* 0x0000000500047c82 */ /* 0x000fe20008000000 */
[----:B------:R-:W-:Y:S02]  /*1550*/  USHF.R.U32.HI UR6, URZ, UR9, UR6 ;  /* 0x00000009ff067299 */ /* 0x000fe40008011606 */
[----:B---3--:R-:W-:Y:S02]  /*1560*/  USHF.R.U32.HI UR4, URZ, UR13, UR4 ;  /* 0x0000000dff047299 */ /* 0x008fe40008011604 */
[----:B------:R-:W-:Y:S02]  /*1570*/  USEL UR5, UR25, UR6, !UP2 ;  /* 0x0000000619057287 */ /* 0x000fe4000d000000 */
[----:B------:R-:W-:-:S04]  /*1580*/  USEL UR4, UR26, UR4, !UP1 ;  /* 0x000000041a047287 */ /* 0x000fc8000c800000 */
[----:B------:R-:W-:Y:S02]  /*1590*/  UIADD3 UR6, UPT, UPT, UR5, -UR4, URZ ;  /* 0x8000000405067290 */ /* 0x000fe4000fffe0ff */
[----:B------:R-:W-:Y:S02]  /*15a0*/  UIADD3 UR4, UPT, UPT, -UR5, UR4, URZ ;  /* 0x0000000405047290 */ /* 0x000fe4000fffe1ff */
[----:B------:R-:W-:Y:S02]  /*15b0*/  UIMAD UR26, UR6, UR10, UR26 ;  /* 0x0000000a061a72a4 */ /* 0x000fe4000f8e021a */
[----:B------:R-:W-:-:S12]  /*15c0*/  UIMAD UR25, UR4, UR12, UR25 ;  /* 0x0000000c041972a4 */ /* 0x000fd8000f8e0219 */
.L_x_19:
[----:B------:R-:W-:Y:S05]  /*15d0*/  BRA.U !UP5, `(.L_x_20) ;  /* 0x000000010d0c7547 */ /* 0x000fea000b800000 */
[----:B------:R-:W-:Y:S01]  /*15e0*/  UCGABAR_WAIT ;  /* 0x0000000000007dc7 */ /* 0x000fe20008000000 */
[----:B------:R-:W-:Y:S01]  /*15f0*/  CCTL.IVALL ;  /* 0x00000000ff00798f */ /* 0x000fe20002000000 */
[----:B------:R-:W-:Y:S05]  /*1600*/  BRA `(.L_x_21) ;  /* 0x0000000000047947 */ /* 0x000fea0003800000 */
.L_x_20:
[----:B------:R-:W-:Y:S06]  /*1610*/  BAR.SYNC.DEFER_BLOCKING 0x0 ;  /* 0x0000000000007b1d */ /* 0x000fec0000010000 */
.L_x_21:
[----:B------:R-:W-:Y:S05]  /*1620*/  BRA.U UP0, `(.L_x_22) ;  /* 0x0000001500087547 */ /* 0x000fea000b800000 */
[----:B------:R-:W1:Y:S01]  /*1630*/  LDCU UR6, c[0x0][0x38c] ;  /* 0x00007180ff0677ac */ /* 0x000e620008000800 */
[----:B------:R-:W-:Y:S01]  /*1640*/  PLOP3.LUT P1, PT, PT, PT, UP3, 0x80, 0x8 ;  /* 0x000000000008781c */ /* 0x000fe20003f2f038 */
[----:B------:R-:W-:Y:S01]  /*1650*/  IMAD.MOV.U32 R12, RZ, RZ, 0x1 ;  /* 0x00000001ff0c7424 */ /* 0x000fe200078e00ff */
[----:B------:R-:W-:Y:S01]  /*1660*/  ISETP.EQ.OR P2, PT, R0, RZ, P3 ;  /* 0x000000ff0000720c */ /* 0x000fe20001f42670 */
[----:B------:R-:W-:Y:S01]  /*1670*/  UISETP.NE.AND UP1, UPT, UR22, URZ, UPT ;  /* 0x000000ff1600728c */ /* 0x000fe2000bf25270 */
[----:B------:R-:W-:Y:S02]  /*1680*/  PLOP3.LUT P1, PT, P1, PT, PT, 0x8, 0x80 ;  /* 0x000000000080781c */ /* 0x000fe40000f2e170 */
[----:B------:R-:W-:Y:S01]  /*1690*/  CS2R R10, SRZ ;  /* 0x00000000000a7805 */ /* 0x000fe2000001ff00 */
[----:B------:R-:W-:Y:S01]  /*16a0*/  IMAD.MOV.U32 R9, RZ, RZ, RZ ;  /* 0x000000ffff097224 */ /* 0x000fe200078e00ff */
[----:B------:R-:W2:Y:S01]  /*16b0*/  LDCU UR45, c[0x0][0x370] ;  /* 0x00006e00ff2d77ac */ /* 0x000ea20008000800 */
[----:B------:R-:W-:Y:S01]  /*16c0*/  IMAD.MOV.U32 R8, RZ, RZ, 0x1 ;  /* 0x00000001ff087424 */ /* 0x000fe200078e00ff */
[----:B------:R-:W3:Y:S01]  /*16d0*/  LDCU.64 UR40, c[0x0][0x348] ;  /* 0x00006900ff2877ac */ /* 0x000ee20008000a00 */
[----:B------:R-:W-:-:S02]  /*16e0*/  USHF.R.U32.HI UR49, URZ, 0x6, UR29 ;  /* 0x00000006ff317899 */ /* 0x000fc4000801161d */
[----:B-1----:R-:W-:Y:S02]  /*16f0*/  UIADD3 UR5, UPT, UPT, UR6, 0x7f, URZ ;  /* 0x0000007f06057890 */ /* 0x002fe4000fffe0ff */
[----:B------:R-:W-:Y:S02]  /*1700*/  UIADD3 UR50, UPT, UPT, UR6, 0xfe, URZ ;  /* 0x000000fe06327890 */ /* 0x000fe4000fffe0ff */
[----:B------:R-:W-:Y:S01]  /*1710*/  USHF.R.S32.HI UR4, URZ, 0x1f, UR5 ;  /* 0x0000001fff047899 */ /* 0x000fe20008011405 */
[----:B------:R-:W1:Y:S03]  /*1720*/  LDCU UR44, c[0x0][0x374] ;  /* 0x00006e80ff2c77ac */ /* 0x000e660008000800 */
[----:B------:R-:W-:Y:S02]  /*1730*/  ULEA.HI UR4, UR4, UR5, URZ, 0x7 ;  /* 0x0000000504047291 */ /* 0x000fe4000f8f38ff */
[----:B------:R-:W-:-:S02]  /*1740*/  USEL UR31, UR37, 0x2, UP1 ;  /* 0x00000002251f7887 */ /* 0x000fc40008800000 */
[----:B------:R-:W-:Y:S02]  /*1750*/  USHF.R.S32.HI UR47, URZ, 0x7, UR4 ;  /* 0x00000007ff2f7899 */ /* 0x000fe40008011404 */
[----:B------:R-:W-:Y:S02]  /*1760*/  UIADD3 UR4, UPT, UPT, UR6, -0x1, URZ ;  /* 0xffffffff06047890 */ /* 0x000fe4000fffe0ff */
[----:B------:R-:W-:Y:S02]  /*1770*/  UISETP.LT.U32.AND UP0, UPT, UR47, 0x3, UPT ;  /* 0x000000032f00788c */ /* 0x000fe4000bf01070 */
[----:B------:R-:W-:Y:S02]  /*1780*/  UISETP.GE.U32.AND UP2, UPT, UR4, -0xff, UPT ;  /* 0xffffff010400788c */ /* 0x000fe4000bf46070 */
[----:B------:R-:W-:Y:S01]  /*1790*/  USEL UR46, UR47, 0x3, UP0 ;  /* 0x000000032f2e7887 */ /* 0x000fe20008000000 */
[----:B------:R-:W-:-:S03]  /*17a0*/  UMOV UR23, URZ ;  /* 0x000000ff00177c82 */ /* 0x000fc60008000000 */
[----:B------:R-:W-:Y:S02]  /*17b0*/  UIADD3 UR30, UPT, UPT, UR46, -0x1, URZ ;  /* 0xffffffff2e1e7890 */ /* 0x000fe4000fffe0ff */
[----:B------:R-:W-:-:S03]  /*17c0*/  UIADD3 UR48, UPT, UPT, UR47, -UR46, URZ ;  /* 0x8000002e2f307290 */ /* 0x000fc6000fffe0ff */
[----:B------:R-:W-:-:S04]  /*17d0*/  @UP2 UIADD3 UR30, UPT, UPT, UR46, URZ, URZ ;  /* 0x000000ff2e1e2290 */ /* 0x000fc8000fffe0ff */
[----:B-123--:R-:W-:-:S12]  /*17e0*/  UIADD3 UR30, UPT, UPT, UR30, 0x1, URZ ;  /* 0x000000011e1e7890 */ /* 0x00efd8000fffe0ff */
.L_x_42:
[----:B------:R-:W-:Y:S01]  /*17f0*/  UISETP.NE.AND UP0, UPT, UR54, URZ, UPT ;  /* 0x000000ff3600728c */ /* 0x000fe2000bf05270 */
[----:B-1----:R-:W1:Y:S08]  /*1800*/  S2UR UR54, SR_CgaCtaId ;  /* 0x00000000003679c3 */ /* 0x002e700000008800 */
[----:B------:R-:W-:Y:S05]  /*1810*/  BRA.U UP0, `(.L_x_23) ;  /* 0x0000000100347547 */ /* 0x000fea000b800000 */
[----:B------:R-:W2:Y:S01]  /*1820*/  S2R R0, SR_CgaCtaId ;  /* 0x0000000000007919 */ /* 0x000ea20000008800 */
[----:B------:R-:W-:Y:S02]  /*1830*/  MOV R3, 0x400 ;  /* 0x0000040000037802 */ /* 0x000fe40000000f00 */
[----:B------:R-:W-:Y:S02]  /*1840*/  SHF.L.U32 R2, R8, 0x1f, RZ ;  /* 0x0000001f08027819 */ /* 0x000fe400000006ff */
[----:B--2---:R-:W-:-:S05]  /*1850*/  LEA R0, R0, R3, 0x18 ;  /* 0x0000000300007211 */ /* 0x004fca00078ec0ff */
[----:B------:R-:W-:-:S04]  /*1860*/  IMAD R3, R9, 0x8, R0 ;  /* 0x0000000809037824 */ /* 0x000fc800078e0200 */
[----:B------:R-:W2:Y:S02]  /*1870*/  SYNCS.PHASECHK.TRANS64.TRYWAIT P0, [R3+URZ+0xe0], R2 ;  /* 0x0000e002030075a7 */ /* 0x000ea400080011ff */
[----:B--2---:R-:W-:Y:S05]  /*1880*/  @!P0 BRA `(.L_x_24) ;  /* 0x0000006400908947 */ /* 0x004fea0003800000 */
.L_x_121:
[----:B------:R-:W-:Y:S01]  /*1890*/  VIADD R9, R9, 0x1 ;  /* 0x0000000109097836 */ /* 0x000fe20000000000 */
[----:B------:R2:W-:Y:S04]  /*18a0*/  SYNCS.ARRIVE.TRANS64.A1T0 RZ, [R3+URZ+0xd0], RZ ;  /* 0x0000d0ff03ff79a7 */ /* 0x0005e800081000ff */
[----:B------:R-:W-:-:S04]  /*18b0*/  ISETP.NE.AND P0, PT, R9, 0x2, PT ;  /* 0x000000020900780c */ /* 0x000fc80003f05270 */
[----:B------:R-:W-:Y:S02]  /*18c0*/  SEL R9, R9, RZ, P0 ;  /* 0x000000ff09097207 */ /* 0x000fe40000000000 */
[----:B--2---:R-:W-:-:S04]  /*18d0*/  SEL R3, RZ, 0x1, P0 ;  /* 0x00000001ff037807 */ /* 0x004fc80000000000 */
[----:B------:R-:W-:-:S07]  /*18e0*/  LOP3.LUT R8, R8, R3, RZ, 0x3c, !PT ;  /* 0x0000000308087212 */ /* 0x000fce00078e3cff */
.L_x_23:
[----:B------:R-:W-:Y:S01]  /*18f0*/  UMOV UR21, 0x400 ;  /* 0x0000040000157882 */ /* 0x000fe20000000000 */
[----:B------:R-:W-:Y:S01]  /*1900*/  SHF.L.U32 R0, R12, 0x1f, RZ ;  /* 0x0000001f0c007819 */ /* 0x000fe200000006ff */
[----:B-1----:R-:W-:Y:S02]  /*1910*/  ULEA UR21, UR54, UR21, 0x18 ;  /* 0x0000001536157291 */ /* 0x002fe4000f8ec0ff */
[----:B------:R-:W-:Y:S02]  /*1920*/  UISETP.GE.U32.AND UP0, UPT, UR50, 0xff, UPT ;  /* 0x000000ff3200788c */ /* 0x000fe4000bf06070 */
[----:B------:R-:W-:Y:S02]  /*1930*/  ULEA UR4, UR23, UR21, 0x3 ;  /* 0x0000001517047291 */ /* 0x000fe4000f8e18ff */
[----:B------:R-:W-:Y:S02]  /*1940*/  USHF.L.U32 UR19, UR26, 0x6, URZ ;  /* 0x000000061a137899 */ /* 0x000fe400080006ff */
[----:B------:R-:W-:Y:S01]  /*1950*/  ULEA UR35, UR25, UR49, 0x7 ;  /* 0x0000003119237291 */ /* 0x000fe2000f8e38ff */
[----:B------:R-:W-:-:S04]  /*1960*/  UMOV UR13, URZ ;  /* 0x000000ff000d7c82 */ /* 0x000fc80008000000 */
[----:B------:R1:W2:Y:S01]  /*1970*/  SYNCS.PHASECHK.TRANS64.TRYWAIT P0, [UR4+0x18], R0 ;  /* 0x00001800ff0075a7 */ /* 0x0002a20008001104 */
[----:B------:R-:W-:Y:S06]  /*1980*/  BRA.U !UP0, `(.L_x_25) ;  /* 0x0000000108f47547 */ /* 0x000fec000b800000 */
[----:B------:R-:W-:Y:S01]  /*1990*/  UMOV UR22, URZ ;  /* 0x000000ff00167c82 */ /* 0x000fe20008000000 */
[----:B------:R-:W-:-:S05]  /*19a0*/  UMOV UR4, UR23 ;  /* 0x0000001700047c82 */ /* 0x000fca0008000000 */
.L_x_31:
[----:B------:R-:W-:Y:S01]  /*19b0*/  ULEA UR33, UR4, UR21, 0x3 ;  /* 0x0000001504217291 */ /* 0x000fe2000f8e18ff */
[----:B--2---:R-:W-:Y:S01]  /*19c0*/  @!P3 MOV R2, 0xc000 ;  /* 0x0000c0000002b802 */ /* 0x004fe20000000f00 */
[----:B--2-4-:R-:W-:Y:S10]  /*19d0*/  @P0 BRA `(.L_x_26) ;  /* 0x00000000000c0947 */ /* 0x014ff40003800000 */
[----:B------:R-:W-:-:S04]  /*19e0*/  SHF.L.U32 R3, R12, 0x1f, RZ ;  /* 0x0000001f0c037819 */ /* 0x000fc800000006ff */
[----:B------:R-:W2:Y:S02]  /*19f0*/  SYNCS.PHASECHK.TRANS64.TRYWAIT P0, [UR33+0x18], R3 ;  /* 0x00001803ff0075a7 */ /* 0x000ea40008001121 */
[----:B--2---:R-:W-:Y:S05]  /*1a00*/  @!P0 BRA `(.L_x_27) ;  /* 0x0000006400448947 */ /* 0x004fea0003800000 */
.L_x_26:
[----:B------:R2:W-:Y:S01]  /*1a10*/  @!P3 SYNCS.ARRIVE.TRANS64 RZ, [UR33], R2 ;  /* 0x00000002ffffb9a7 */ /* 0x0005e20008000021 */
[----:B------:R-:W-:-:S04]  /*1a20*/  ULOP3.LUT UR5, UR31, 0x2, URZ, 0xfc, !UPT ;  /* 0x000000021f057892 */ /* 0x000fc8000f8efcff */
[----:B------:R-:W-:-:S09]  /*1a30*/  UISETP.NE.AND UP0, UPT, UR5, 0x2, UPT ;  /* 0x000000020500788c */ /* 0x000fd2000bf05270 */
[----:B------:R-:W-:Y:S05]  /*1a40*/  BRA.U UP0, `(.L_x_28) ;  /* 0x0000000100047547 */ /* 0x000fea000b800000 */
[----:B------:R-:W-:Y:S05]  /*1a50*/  BPT.TRAP 0x1 ;  /* 0x000000040000795c */ /* 0x000fea0000300000 */
.L_x_28:
[----:B------:R-:W-:Y:S04]  /*1a60*/  BSSY.RECONVERGENT B0, `(.L_x_29) ;  /* 0x0000003000007945 */ /* 0x000fe80003800200 */
[----:B------:R-:W-:Y:S05]  /*1a70*/  @P2 BRA `(.L_x_30) ;  /* 0x0000000000042947 */ /* 0x000fea0003800000 */
[----:B------:R-:W-:Y:S05]  /*1a80*/  BPT.TRAP 0x1 ;  /* 0x000000040000795c */ /* 0x000fea0000300000 */
.L_x_30:
[----:B------:R-:W-:Y:S05]  /*1a90*/  BSYNC.RECONVERGENT B0 ;  /* 0x0000000000007941 */ /* 0x000fea0003800200 */
.L_x_29:
[----:B------:R-:W-:Y:S02]  /*1aa0*/  UIADD3 UR5, UPT, UPT, UR4, 0x1, URZ ;  /* 0x0000000104057890 */ /* 0x000fe4000fffe0ff */
[----:B------:R-:W-:Y:S02]  /*1ab0*/  USHF.L.U32 UR4, UR4, 0xe, URZ ;  /* 0x0000000e04047899 */ /* 0x000fe400080006ff */
[----:B------:R-:W-:Y:S02]  /*1ac0*/  UISETP.NE.AND UP0, UPT, UR5, 0x3, UPT ;  /* 0x000000030500788c */ /* 0x000fe4000bf05270 */
[----:B------:R-:W-:Y:S02]  /*1ad0*/  ULOP3.LUT UR24, UR4, UR29, URZ, 0xfc, !UPT ;  /* 0x0000001d04187292 */ /* 0x000fe4000f8efcff */
[----:B------:R-:W-:Y:S02]  /*1ae0*/  USEL UR6, URZ, 0x1, UP0 ;  /* 0x00000001ff067887 */ /* 0x000fe40008000000 */
[----:B------:R-:W-:-:S02]  /*1af0*/  USEL UR23, UR5, URZ, UP0 ;  /* 0x000000ff05177287 */ /* 0x000fc40008000000 */
[----:B------:R-:W-:Y:S02]  /*1b00*/  ULEA UR24, UR24, UR21, 0x1 ;  /* 0x0000001518187291 */ /* 0x000fe4000f8e08ff */
[----:B------:R-:W-:Y:S01]  /*1b10*/  LOP3.LUT R12, R12, UR6, RZ, 0x3c, !PT ;  /* 0x000000060c0c7c12 */ /* 0x000fe2000f8e3cff */
[----:B------:R-:W-:Y:S02]  /*1b20*/  UIADD3 UR6, UP1, UPT, UR40, 0x80, URZ ;  /* 0x0000008028067890 */ /* 0x000fe4000ff3e0ff */
[----:B------:R-:W-:Y:S01]  /*1b30*/  ULEA UR5, UR23, UR21, 0x3 ;  /* 0x0000001517057291 */ /* 0x000fe2000f8e18ff */
[----:B-1----:R-:W-:Y:S01]  /*1b40*/  SHF.L.U32 R0, R12, 0x1f, RZ ;  /* 0x0000001f0c007819 */ /* 0x002fe200000006ff */
[----:B------:R-:W-:Y:S02]  /*1b50*/  USHF.L.U32 UR34, UR22, 0x7, URZ ;  /* 0x0000000716227899 */ /* 0x000fe400080006ff */
[----:B------:R-:W-:Y:S02]  /*1b60*/  UIADD3 UR14, UP0, UPT, UR40, 0x180, URZ ;  /* 0x00000180280e7890 */ /* 0x000fe4000ff1e0ff */
[----:B------:R-:W-:-:S02]  /*1b70*/  UIADD3 UR4, UPT, UPT, UR21, UR4, URZ ;  /* 0x0000000415047290 */ /* 0x000fc4000fffe0ff */
[----:B------:R-:W-:Y:S01]  /*1b80*/  UIADD3.X UR7, UPT, UPT, URZ, UR41, URZ, UP1, !UPT ;  /* 0x00000029ff077290 */ /* 0x000fe20008ffe4ff */
[----:B------:R3:W4:Y:S01]  /*1b90*/  SYNCS.PHASECHK.TRANS64.TRYWAIT P0, [UR5+0x18], R0 ;  /* 0x00001800ff0075a7 */ /* 0x0007220008001105 */
[----:B------:R-:W-:Y:S02]  /*1ba0*/  UIADD3 UR32, UPT, UPT, UR24, 0x6400, URZ ;  /* 0x0000640018207890 */ /* 0x000fe4000fffe0ff */
[----:B------:R-:W-:Y:S02]  /*1bb0*/  UIADD3 UR26, UPT, UPT, UR34, 0x40, URZ ;  /* 0x00000040221a7890 */ /* 0x000fe4000fffe0ff */
[----:B------:R-:W-:Y:S02]  /*1bc0*/  UIADD3 UR24, UPT, UPT, UR24, 0xa400, URZ ;  /* 0x0000a40018187890 */ /* 0x000fe4000fffe0ff */
[----:B------:R-:W-:Y:S02]  /*1bd0*/  UIADD3.X UR15, UPT, UPT, URZ, UR41, URZ, UP0, !UPT ;  /* 0x00000029ff0f7290 */ /* 0x000fe400087fe4ff */
[----:B------:R-:W-:-:S02]  /*1be0*/  UIADD3 UR16, UPT, UPT, UR4, 0x1e400, URZ ;  /* 0x0001e40004107890 */ /* 0x000fc4000fffe0ff */
[----:B------:R-:W-:Y:S01]  /*1bf0*/  UIADD3 UR8, UPT, UPT, UR4, 0x20400, URZ ;  /* 0x0002040004087890 */ /* 0x000fe2000fffe0ff */
[----:B------:R-:W-:Y:S01]  /*1c00*/  UMOV UR5, 0x30000 ;  /* 0x0003000000057882 */ /* 0x000fe20000000000 */
[----:B------:R-:W-:Y:S01]  /*1c10*/  UMOV UR38, 0x0 ;  /* 0x0000000000267882 */ /* 0x000fe20000000000 */
[----:B------:R-:W-:Y:S01]  /*1c20*/  UMOV UR39, 0x10000000 ;  /* 0x1000000000277882 */ /* 0x000fe20000000000 */
[----:B------:R-:W-:Y:S01]  /*1c30*/  UMOV UR25, UR33 ;  /* 0x0000002100197c82 */ /* 0x000fe20008000000 */
[----:B------:R-:W-:Y:S01]  /*1c40*/  UMOV UR27, UR35 ;  /* 0x00000023001b7c82 */ /* 0x000fe20008000000 */
[----:B------:R-:W-:Y:S01]  /*1c50*/  UMOV UR28, UR36 ;  /* 0x00000024001c7c82 */ /* 0x000fe20008000000 */
[----:B------:R-:W-:Y:S01]  /*1c60*/  UMOV UR17, UR33 ;  /* 0x0000002100117c82 */ /* 0x000fe20008000000 */
[----:B------:R-:W-:Y:S01]  /*1c70*/  UMOV UR20, UR36 ;  /* 0x0000002400147c82 */ /* 0x000fe20008000000 */
[----:B------:R-:W-:Y:S01]  /*1c80*/  UMOV UR18, UR34 ;  /* 0x0000002200127c82 */ /* 0x000fe20008000000 */
[----:B------:R3:W-:Y:S01]  /*1c90*/  UTMALDG.3D.MULTICAST [UR32], [UR6], UR5, desc[UR38] ;  /* 0x00002620060073b4 */ /* 0x0007e20008011805 */
[----:B------:R-:W-:Y:S01]  /*1ca0*/  UMOV UR11, UR19 ;  /* 0x00000013000b7c82 */ /* 0x000fe20008000000 */
[----:B------:R-:W-:Y:S01]  /*1cb0*/  UMOV UR12, UR36 ;  /* 0x00000024000c7c82 */ /* 0x000fe20008000000 */
[----:B------:R-:W-:Y:S01]  /*1cc0*/  UMOV UR9, UR33 ;  /* 0x0000002100097c82 */ /* 0x000fe20008000000 */
[----:B------:R-:W-:Y:S01]  /*1cd0*/  UMOV UR10, UR26 ;  /* 0x0000001a000a7c82 */ /* 0x000fe20008000000 */
[----:B------:R-:W-:Y:S01]  /*1ce0*/  UIADD3 UR22, UPT, UPT, UR22, 0x1, URZ ;  /* 0x0000000116167890 */ /* 0x000fe2000fffe0ff */
[----:B------:R-:W-:Y:S01]  /*1cf0*/  UMOV UR13, UR30 ;  /* 0x0000001e000d7c82 */ /* 0x000fe20008000000 */
[----:B------:R3:W-:Y:S02]  /*1d00*/  UTMALDG.3D.MULTICAST [UR24], [UR6], UR5, desc[UR38] ;  /* 0x00002618060073b4 */ /* 0x0007e40008011805 */
[----:B------:R-:W-:Y:S01]  /*1d10*/  UISETP.NE.AND UP0, UPT, UR22, UR30, UPT ;  /* 0x0000001e1600728c */ /* 0x000fe2000bf05270 */
[----:B------:R-:W-:Y:S01]  /*1d20*/  UMOV UR4, UR23 ;  /* 0x0000001700047c82 */ /* 0x000fe20008000000 */
[----:B------:R3:W-:Y:S01]  /*1d30*/  UTMALDG.3D [UR16], [UR14], desc[UR38] ;  /* 0x000026100e0075b4 */ /* 0x0007e20008011000 */
[----:B------:R3:W-:Y:S06]  /*1d40*/  UTMALDG.3D [UR8], [UR14], desc[UR38] ;  /* 0x000026080e0075b4 */ /* 0x0007ec0008011000 */
[----:B---3--:R-:W-:Y:S05]  /*1d50*/  BRA.U UP0, `(.L_x_31) ;  /* 0xfffffffd00147547 */ /* 0x008fea000b83ffff */
.L_x_25:
[----:B------:R-:W-:Y:S01]  /*1d60*/  ULEA UR4, UR23, UR21, 0x3 ;  /* 0x0000001517047291 */ /* 0x000fe2000f8e18ff */
[----:B-1----:R-:W-:Y:S01]  /*1d70*/  SHF.L.U32 R0, R12, 0x1f, RZ ;  /* 0x0000001f0c007819 */ /* 0x002fe200000006ff */
[----:B------:R-:W-:Y:S01]  /*1d80*/  @!P1 SYNCS.ARRIVE.TRANS64.A1T0 RZ, [UR21+0x68], RZ ;  /* 0x000068ffffff99a7 */ /* 0x000fe20008100015 */
[----:B------:R-:W-:-:S06]  /*1d90*/  UISETP.GT.AND UP0, UPT, UR47, UR46, UPT ;  /* 0x0000002e2f00728c */ /* 0x000fcc000bf04270 */
[----:B--2-4-:R1:W2:Y:S03]  /*1da0*/  SYNCS.PHASECHK.TRANS64.TRYWAIT P0, [UR4+0x18], R0 ;  /* 0x00001800ff0075a7 */ /* 0x0142a60008001104 */
[----:B------:R-:W-:Y:S05]  /*1db0*/  BRA.U !UP0, `(.L_x_32) ;  /* 0x0000000108f07547 */ /* 0x000fea000b800000 */
[----:B------:R-:W-:Y:S01]  /*1dc0*/  UIADD3 UR14, UPT, UPT, UR48, UR13, URZ ;  /* 0x0000000d300e7290 */ /* 0x000fe2000fffe0ff */
[----:B------:R-:W-:-:S11]  /*1dd0*/  UMOV UR4, UR23 ;  /* 0x0000001700047c82 */ /* 0x000fd60008000000 */
.L_x_38:
[----:B------:R-:W-:Y:S01]  /*1de0*/  ULEA UR33, UR4, UR21, 0x3 ;  /* 0x0000001504217291 */ /* 0x000fe2000f8e18ff */
[----:B--2---:R-:W-:Y:S01]  /*1df0*/  @!P3 MOV R2, 0xc000 ;  /* 0x0000c0000002b802 */ /* 0x004fe20000000f00 */
[----:B--2-4-:R-:W-:Y:S10]  /*1e00*/  @P0 BRA `(.L_x_33) ;  /* 0x00000000000c0947 */ /* 0x014ff40003800000 */
[----:B------:R-:W-:-:S04]  /*1e10*/  SHF.L.U32 R3, R12, 0x1f, RZ ;  /* 0x0000001f0c037819 */ /* 0x000fc800000006ff */
[----:B------:R-:W2:Y:S02]  /*1e20*/  SYNCS.PHASECHK.TRANS64.TRYWAIT P0, [UR33+0x18], R3 ;  /* 0x00001803ff0075a7 */ /* 0x000ea40008001121 */
[----:B--2---:R-:W-:Y:S05]  /*1e30*/  @!P0 BRA `(.L_x_34) ;  /* 0x0000006000508947 */ /* 0x004fea0003800000 */
.L_x_33:
[----:B------:R2:W-:Y:S01]  /*1e40*/  @!P3 SYNCS.ARRIVE.TRANS64 RZ, [UR33], R2 ;  /* 0x00000002ffffb9a7 */ /* 0x0005e20008000021 */
[----:B------:R-:W-:-:S04]  /*1e50*/  ULOP3.LUT UR5, UR31, 0x2, URZ, 0xfc, !UPT ;  /* 0x000000021f057892 */ /* 0x000fc8000f8efcff */
[----:B------:R-:W-:-:S09]  /*1e60*/  UISETP.NE.AND UP0, UPT, UR5, 0x2, UPT ;  /* 0x000000020500788c */ /* 0x000fd2000bf05270 */
[----:B------:R-:W-:Y:S05]  /*1e70*/  BRA.U UP0, `(.L_x_35) ;  /* 0x0000000100047547 */ /* 0x000fea000b800000 */
[----:B------:R-:W-:Y:S05]  /*1e80*/  BPT.TRAP 0x1 ;  /* 0x000000040000795c */ /* 0x000fea0000300000 */
.L_x_35:
[----:B------:R-:W-:Y:S04]  /*1e90*/  BSSY.RECONVERGENT B0, `(.L_x_36) ;  /* 0x0000003000007945 */ /* 0x000fe80003800200 */
[----:B------:R-:W-:Y:S05]  /*1ea0*/  @P2 BRA `(.L_x_37) ;  /* 0x0000000000042947 */ /* 0x000fea0003800000 */
[----:B------:R-:W-:Y:S05]  /*1eb0*/  BPT.TRAP 0x1 ;  /* 0x000000040000795c */ /* 0x000fea0000300000 */
.L_x_37:
[----:B------:R-:W-:Y:S05]  /*1ec0*/  BSYNC.RECONVERGENT B0 ;  /* 0x0000000000007941 */ /* 0x000fea0003800200 */
.L_x_36:
[----:B------:R-:W-:Y:S02]  /*1ed0*/  UIADD3 UR5, UPT, UPT, UR4, 0x1, URZ ;  /* 0x0000000104057890 */ /* 0x000fe4000fffe0ff */
[----:B------:R-:W-:Y:S02]  /*1ee0*/  USHF.L.U32 UR7, UR4, 0xe, URZ ;  /* 0x0000000e04077899 */ /* 0x000fe400080006ff */
[----:B------:R-:W-:Y:S02]  /*1ef0*/  UISETP.NE.AND UP0, UPT, UR5, 0x3, UPT ;  /* 0x000000030500788c */ /* 0x000fe4000bf05270 */
[----:B------:R-:W-:Y:S02]  /*1f00*/  ULOP3.LUT UR24, UR7, UR29, URZ, 0xfc, !UPT ;  /* 0x0000001d07187292 */ /* 0x000fe4000f8efcff */
[----:B------:R-:W-:Y:S02]  /*1f10*/  USEL UR6, URZ, 0x1, UP0 ;  /* 0x00000001ff067887 */ /* 0x000fe40008000000 */
[----:B------:R-:W-:-:S02]  /*1f20*/  USEL UR23, UR5, URZ, UP0 ;  /* 0x000000ff05177287 */ /* 0x000fc40008000000 */
[----:B------:R-:W-:Y:S02]  /*1f30*/  UIADD3 UR4, UP1, UPT, UR40, 0x80, URZ ;  /* 0x0000008028047890 */ /* 0x000fe4000ff3e0ff */
[----:B------:R-:W-:Y:S01]  /*1f40*/  ULEA UR5, UR23, UR21, 0x3 ;  /* 0x0000001517057291 */ /* 0x000fe2000f8e18ff */
[----:B------:R-:W-:Y:S01]  /*1f50*/  LOP3.LUT R12, R12, UR6, RZ, 0x3c, !PT ;  /* 0x000000060c0c7c12 */ /* 0x000fe2000f8e3cff */
[----:B------:R-:W-:Y:S02]  /*1f60*/  ULEA UR24, UR24, UR21, 0x1 ;  /* 0x0000001518187291 */ /* 0x000fe4000f8e08ff */
[----:B------:R-:W-:Y:S01]  /*1f70*/  USHF.L.U32 UR34, UR13, 0x7, URZ ;  /* 0x000000070d227899 */ /* 0x000fe200080006ff */
[----:B-1----:R-:W-:Y:S01]  /*1f80*/  SHF.L.U32 R0, R12, 0x1f, RZ ;  /* 0x0000001f0c007819 */ /* 0x002fe200000006ff */
[----:B------:R-:W-:Y:S02]  /*1f90*/  UIADD3 UR6, UP0, UPT, UR40, 0x180, URZ ;  /* 0x0000018028067890 */ /* 0x000fe4000ff1e0ff */
[----:B------:R-:W-:Y:S01]  /*1fa0*/  UIADD3 UR8, UPT, UPT, UR21, UR7, URZ ;  /* 0x0000000715087290 */ /* 0x000fe2000fffe0ff */
[----:B------:R3:W4:Y:S01]  /*1fb0*/  SYNCS.PHASECHK.TRANS64.TRYWAIT P0, [UR5+0x18], R0 ;  /* 0x00001800ff0075a7 */ /* 0x0007220008001105 */
[----:B------:R-:W-:-:S02]  /*1fc0*/  UIADD3.X UR5, UPT, UPT, URZ, UR41, URZ, UP1, !UPT ;  /* 0x00000029ff057290 */ /* 0x000fc40008ffe4ff */
[----:B------:R-:W-:Y:S02]  /*1fd0*/  UIADD3 UR32, UPT, UPT, UR24, 0x6400, URZ ;  /* 0x0000640018207890 */ /* 0x000fe4000fffe0ff */
[----:B------:R-:W-:Y:S02]  /*1fe0*/  UIADD3 UR26, UPT, UPT, UR34, 0x40, URZ ;  /* 0x00000040221a7890 */ /* 0x000fe4000fffe0ff */
[----:B------:R-:W-:Y:S02]  /*1ff0*/  UIADD3 UR24, UPT, UPT, UR24, 0xa400, URZ ;  /* 0x0000a40018187890 */ /* 0x000fe4000fffe0ff */
[----:B------:R-:W-:Y:S02]  /*2000*/  UIADD3.X UR7, UPT, UPT, URZ, UR41, URZ, UP0, !UPT ;  /* 0x00000029ff077290 */ /* 0x000fe400087fe4ff */
[----:B------:R-:W-:Y:S02]  /*2010*/  UIADD3 UR16, UPT, UPT, UR8, 0x1e400, URZ ;  /* 0x0001e40008107890 */ /* 0x000fe4000fffe0ff */
[----:B------:R-:W-:Y:S01]  /*2020*/  UIADD3 UR8, UPT, UPT, UR8, 0x20400, URZ ;  /* 0x0002040008087890 */ /* 0x000fe2000fffe0ff */
[----:B------:R-:W-:Y:S01]  /*2030*/  UMOV UR10, 0x30000 ;  /* 0x00030000000a7882 */ /* 0x000fe20000000000 */
[----:B------:R-:W-:Y:S01]  /*2040*/  UMOV UR38, 0x0 ;  /* 0x0000000000267882 */ /* 0x000fe20000000000 */
[----:B------:R-:W-:Y:S01]  /*2050*/  UMOV UR39, 0x10000000 ;  /* 0x1000000000277882 */ /* 0x000fe20000000000 */
[----:B------:R-:W-:Y:S01]  /*2060*/  UMOV UR25, UR33 ;  /* 0x0000002100197c82 */ /* 0x000fe20008000000 */
[----:B------:R-:W-:Y:S01]  /*2070*/  UMOV UR27, UR35 ;  /* 0x00000023001b7c82 */ /* 0x000fe20008000000 */
[----:B------:R-:W-:Y:S01]  /*2080*/  UMOV UR28, UR36 ;  /* 0x00000024001c7c82 */ /* 0x000fe20008000000 */
[----:B------:R-:W-:Y:S01]  /*2090*/  UTMALDG.3D.MULTICAST [UR32], [UR4], UR10, desc[UR38] ;  /* 0x00002620040073b4 */ /* 0x000fe2000801180a */
[----:B------:R-:W-:Y:S01]  /*20a0*/  UMOV UR17, UR33 ;  /* 0x0000002100117c82 */ /* 0x000fe20008000000 */
[----:B------:R-:W-:Y:S01]  /*20b0*/  UMOV UR20, UR36 ;  /* 0x0000002400147c82 */ /* 0x000fe20008000000 */
[----:B------:R-:W-:Y:S01]  /*20c0*/  UMOV UR18, UR34 ;  /* 0x0000002200127c82 */ /* 0x000fe20008000000 */
[----:B------:R-:W-:Y:S01]  /*20d0*/  UMOV UR11, UR19 ;  /* 0x00000013000b7c82 */ /* 0x000fe20008000000 */
[----:B------:R-:W-:Y:S01]  /*20e0*/  UMOV UR12, UR36 ;  /* 0x00000024000c7c82 */ /* 0x000fe20008000000 */
[----:B------:R-:W-:Y:S01]  /*20f0*/  UMOV UR9, UR33 ;  /* 0x0000002100097c82 */ /* 0x000fe20008000000 */
[----:B------:R-:W-:Y:S01]  /*2100*/  UIADD3 UR13, UPT, UPT, UR13, 0x1, URZ ;  /* 0x000000010d0d7890 */ /* 0x000fe2000fffe0ff */
[----:B------:R1:W-:Y:S03]  /*2110*/  UTMALDG.3D.MULTICAST [UR24], [UR4], UR10, desc[UR38] ;  /* 0x00002618040073b4 */ /* 0x0003e6000801180a */
[----:B------:R-:W-:Y:S01]  /*2120*/  UISETP.NE.AND UP0, UPT, UR13, UR14, UPT ;  /* 0x0000000e0d00728c */ /* 0x000fe2000bf05270 */
[----:B------:R3:W-:Y:S01]  /*2130*/  UTMALDG.3D [UR16], [UR6], desc[UR38] ;  /* 0x00002610060075b4 */ /* 0x0007e20008011000 */
[----:B-1----:R-:W-:Y:S01]  /*2140*/  UMOV UR10, UR26 ;  /* 0x0000001a000a7c82 */ /* 0x002fe20008000000 */
[----:B------:R-:W-:Y:S01]  /*2150*/  UMOV UR4, UR23 ;  /* 0x0000001700047c82 */ /* 0x000fe20008000000 */
[----:B------:R3:W-:Y:S05]  /*2160*/  UTMALDG.3D [UR8], [UR6], desc[UR38] ;  /* 0x00002608060075b4 */ /* 0x0007ea0008011000 */
[----:B---3--:R-:W-:Y:S05]  /*2170*/  BRA.U UP0, `(.L_x_38) ;  /* 0xfffffffd00187547 */ /* 0x008fea000b83ffff */
.L_x_32:
[C---:B------:R-:W-:Y:S01]  /*2180*/  LEA R3, R11.reuse, UR21, 0x3 ;  /* 0x000000150b037c11 */ /* 0x040fe2000f8e18ff */
[----:B------:R-:W-:Y:S01]  /*2190*/  NOP ;  /* 0x0000000000007918 */ /* 0x000fe20000000000 */
[----:B-1----:R-:W-:Y:S02]  /*21a0*/  SHF.L.U32 R0, R10, 0x1f, RZ ;  /* 0x0000001f0a007819 */ /* 0x002fe400000006ff */
[----:B------:R-:W-:Y:S02]  /*21b0*/  LEA R5, R11, UR21, 0x4 ;  /* 0x000000150b057c11 */ /* 0x000fe4000f8e20ff */
[----:B--2-4-:R-:W1:Y:S02]  /*21c0*/  SYNCS.PHASECHK.TRANS64.TRYWAIT P0, [R3+URZ+0x70], R0 ;  /* 0x00007000030075a7 */ /* 0x014e6400080011ff */
[----:B-1----:R-:W-:Y:S05]  /*21d0*/  @!P0 BRA `(.L_x_39) ;  /* 0x0000005c00808947 */ /* 0x002fea0003800000 */
.L_x_124:
[----:B------:R-:W2:Y:S01]  /*21e0*/  LDS.128 R4, [R5+0x100] ;  /* 0x0001000005047984 */ /* 0x000ea20000000c00 */
[----:B------:R-:W-:Y:S01]  /*21f0*/  UISETP.GE.AND UP0, UPT, UR42, 0x1, UPT ;  /* 0x000000012a00788c */ /* 0x000fe2000bf06270 */
[----:B------:R-:W-:Y:S01]  /*2200*/  @!PT LDS RZ, [RZ] ;  /* 0x00000000fffff984 */ /* 0x000fe20000000800 */
[----:B------:R-:W-:Y:S01]  /*2210*/  @!PT LDS RZ, [RZ] ;  /* 0x00000000fffff984 */ /* 0x000fe20000000800 */
[----:B------:R-:W-:Y:S01]  /*2220*/  @!PT LDS RZ, [RZ] ;  /* 0x00000000fffff984 */ /* 0x000fe20000000800 */
[----:B------:R-:W-:Y:S01]  /*2230*/  @!PT LDS RZ, [RZ] ;  /* 0x00000000fffff984 */ /* 0x000fe20000000800 */
[----:B------:R3:W-:Y:S06]  /*2240*/  MEMBAR.ALL.CTA ;  /* 0x0000000000007992 */ /* 0x0007ec0000008000 */
[----:B---3--:R-:W3:Y:S01]  /*2250*/  FENCE.VIEW.ASYNC.S ;  /* 0x00000000000073c6 */ /* 0x008ee20000000000 */
[----:B--2---:R-:W-:-:S13]  /*2260*/  LOP3.LUT P0, RZ, R6, 0x1, RZ, 0xc0, !PT ;  /* 0x0000000106ff7812 */ /* 0x004fda000780c0ff */
[----:B---3--:R-:W-:Y:S01]  /*2270*/  VOTEU.ANY UP1, P0 ;  /* 0x0000000000ff7886 */ /* 0x008fe20000020100 */
[----:B------:R-:W-:-:S13]  /*2280*/  PLOP3.LUT P0, PT, PT, PT, UP1, 0x80, 0x8 ;  /* 0x000000000008781c */ /* 0x000fda0003f0f018 */
[----:B-1----:R-:W-:Y:S02]  /*2290*/  @P0 LOP3.LUT R0, R5, 0xffff, RZ, 0xc0, !PT ;  /* 0x0000ffff05000812 */ /* 0x002fe400078ec0ff */
[----:B------:R-:W-:Y:S02]  /*22a0*/  @P0 MOV R2, R4 ;  /* 0x0000000400020202 */ /* 0x000fe40000000f00 */
[----:B------:R-:W-:Y:S01]  /*22b0*/  @P0 R2UR UR5, R0 ;  /* 0x00000000000502ca */ /* 0x000fe200000e0000 */
[----:B------:R-:W-:Y:S01]  /*22c0*/  VIADD R0, R3, 0x80 ;  /* 0x0000008003007836 */ /* 0x000fe20000000000 */
[----:B------:R-:W-:Y:S02]  /*22d0*/  @P0 SHF.R.U32.HI R4, RZ, 0x10, R5 ;  /* 0x00000010ff040819 */ /* 0x000fe40000011605 */
[----:B------:R-:W-:Y:S02]  /*22e0*/  @P0 R2UR UR6, R2 ;  /* 0x00000000020602ca */ /* 0x000fe400000e0000 */
[----:B------:R-:W-:-:S02]  /*22f0*/  PRMT R0, RZ, 0x654, R0 ;  /* 0x00000654ff007816 */ /* 0x000fc40000000000 */
[----:B------:R-:W-:Y:S02]  /*2300*/  @P0 R2UR UR4, R4 ;  /* 0x00000000040402ca */ /* 0x000fe400000e0000 */
[----:B------:R1:W-:Y:S03]  /*2310*/  SYNCS.ARRIVE.TRANS64.RED.A1T0 RZ, [R0+URZ], RZ ;  /* 0x000000ff00ff79a7 */ /* 0x0003e600081004ff */
[----:B------:R-:W-:-:S04]  /*2320*/  @UP1 UMOV UR37, UR5 ;  /* 0x0000000500251c82 */ /* 0x000fc80008000000 */
[----:B------:R-:W-:-:S04]  /*2330*/  @UP1 UMOV UR43, UR6 ;  /* 0x00000006002b1c82 */ /* 0x000fc80008000000 */
[----:B------:R-:W-:Y:S01]  /*2340*/  @UP1 UMOV UR36, UR4 ;  /* 0x0000000400241c82 */ /* 0x000fe20008000000 */
[----:B------:R-:W-:Y:S05]  /*2350*/  BRA.U !UP0, `(.L_x_40) ;  /* 0x0000000108d47547 */ /* 0x000fea000b800000 */
[----:B------:R-:W2:Y:S01]  /*2360*/  LDCU.128 UR12, c[0x0][0xb10] ;  /* 0x00016200ff0c77ac */ /* 0x000ea20008000c00 */
[----:B------:R-:W3:Y:S01]  /*2370*/  LDCU UR22, c[0x0][0xb20] ;  /* 0x00016400ff1677ac */ /* 0x000ee20008000800 */
[----:B------:R-:W4:Y:S01]  /*2380*/  LDCU UR20, c[0x0][0xb0c] ;  /* 0x00016180ff1477ac */ /* 0x000f220008000800 */
[----:B------:R-:W1:Y:S01]  /*2390*/  LDCU.64 UR8, c[0x0][0xb28] ;  /* 0x00016500ff0877ac */ /* 0x000e620008000a00 */
[----:B------:R-:W-:Y:S02]  /*23a0*/  UISETP.NE.AND UP3, UPT, UR42, 0x1, UPT ;  /* 0x000000012a00788c */ /* 0x000fe4000bf65270 */
[----:B--2---:R-:W-:Y:S02]  /*23b0*/  UIMAD.WIDE.U32 UR6, UR44, UR15, URZ ;  /* 0x0000000f2c0672a5 */ /* 0x004fe4000f8e00ff */
[----:B------:R-:W-:Y:S02]  /*23c0*/  UIMAD.WIDE.U32 UR4, UR45, UR12, URZ ;  /* 0x0000000c2d0472a5 */ /* 0x000fe4000f8e00ff */
[----:B------:R-:W-:-:S02]  /*23d0*/  UISETP.NE.AND UP0, UPT, UR14, 0x1, UPT ;  /* 0x000000010e00788c */ /* 0x000fc4000bf05270 */
[----:B------:R-:W-:Y:S01]  /*23e0*/  UIMAD.WIDE.U32 UR18, UR37, UR15, URZ ;  /* 0x0000000f251272a5 */ /* 0x000fe2000f8e00ff */
[----:B------:R-:W-:Y:S02]  /*23f0*/  UMOV UR6, UR7 ;  /* 0x0000000700067c82 */ /* 0x000fe40008000000 */
[----:B------:R-:W-:Y:S01]  /*2400*/  UMOV UR4, UR5 ;  /* 0x0000000500047c82 */ /* 0x000fe20008000000 */
[----:B---3--:R-:W-:Y:S02]  /*2410*/  USHF.R.U32.HI UR6, URZ, UR22, UR6 ;  /* 0x00000016ff067299 */ /* 0x008fe40008011606 */
[----:B----4-:R-:W-:Y:S02]  /*2420*/  UISETP.NE.AND UP2, UPT, UR20, 0x1, UPT ;  /* 0x000000011400788c */ /* 0x010fe4000bf45270 */
[----:B------:R-:W-:Y:S02]  /*2430*/  USHF.R.U32.HI UR4, URZ, UR13, UR4 ;  /* 0x0000000dff047299 */ /* 0x000fe40008011604 */
[----:B------:R-:W-:-:S02]  /*2440*/  USEL UR5, UR44, UR6, !UP0 ;  /* 0x000000062c057287 */ /* 0x000fc4000c000000 */
[----:B------:R-:W-:Y:S02]  /*2450*/  USEL UR6, UR45, UR4, !UP2 ;  /* 0x000000042d067287 */ /* 0x000fe4000d000000 */
[----:B-1----:R-:W-:Y:S01]  /*2460*/  UIMAD.WIDE.U32 UR10, UR5, UR8, URZ ;  /* 0x00000008050a72a5 */ /* 0x002fe2000f8e00ff */
[----:B------:R-:W-:Y:S01]  /*2470*/  UMOV UR4, UR19 ;  /* 0x0000001300047c82 */ /* 0x000fe20008000000 */
[----:B------:R-:W-:Y:S02]  /*2480*/  UIMAD.WIDE.U32 UR16, UR43, UR12, URZ ;  /* 0x0000000c2b1072a5 */ /* 0x000fe4000f8e00ff */
[----:B------:R-:W-:-:S03]  /*2490*/  UIMAD.WIDE.U32 UR18, UR6, UR8, URZ ;  /* 0x00000008061272a5 */ /* 0x000fc6000f8e00ff */
[----:B------:R-:W-:Y:S01]  /*24a0*/  UMOV UR10, UR11 ;  /* 0x0000000b000a7c82 */ /* 0x000fe20008000000 */
[----:B------:R-:W-:Y:S02]  /*24b0*/  USHF.R.U32.HI UR4, URZ, UR22, UR4 ;  /* 0x00000016ff047299 */ /* 0x000fe40008011604 */
[----:B------:R-:W-:Y:S01]  /*24c0*/  @UP3 USHF.R.U32.HI UR5, URZ, UR9, UR10 ;  /* 0x00000009ff053299 */ /* 0x000fe2000801160a */
[----:B------:R-:W-:Y:S01]  /*24d0*/  UMOV UR16, UR17 ;  /* 0x0000001100107c82 */ /* 0x000fe20008000000 */
[----:B------:R-:W-:Y:S01]  /*24e0*/  UMOV UR18, UR19 ;  /* 0x0000001300127c82 */ /* 0x000fe20008000000 */
[----:B------:R-:W-:Y:S02]  /*24f0*/  USHF.R.U32.HI UR13, URZ, UR13, UR16 ;  /* 0x0000000dff0d7299 */ /* 0x000fe40008011610 */
[----:B------:R-:W-:Y:S02]  /*2500*/  USEL UR4, UR37, UR4, !UP0 ;  /* 0x0000000425047287 */ /* 0x000fe4000c000000 */
[----:B------:R-:W-:-:S02]  /*2510*/  @UP3 USHF.R.U32.HI UR6, URZ, UR9, UR18 ;  /* 0x00000009ff063299 */ /* 0x000fc40008011612 */
[----:B------:R-:W-:Y:S02]  /*2520*/  UIMAD UR7, UR42, UR5, URZ ;  /* 0x000000052a0772a4 */ /* 0x000fe4000f8e02ff */
[----:B------:R-:W-:Y:S02]  /*2530*/  USEL UR5, UR43, UR13, !UP2 ;  /* 0x0000000d2b057287 */ /* 0x000fe4000d000000 */
[----:B------:R-:W-:Y:S02]  /*2540*/  UIMAD UR10, UR42, UR6, URZ ;  /* 0x000000062a0a72a4 */ /* 0x000fe4000f8e02ff */
[----:B------:R-:W-:Y:S02]  /*2550*/  UISETP.GE.AND UP0, UPT, UR4, UR7, UPT ;  /* 0x000000070400728c */ /* 0x000fe4000bf06270 */
[----:B------:R-:W-:Y:S02]  /*2560*/  UIMAD.WIDE.U32 UR12, UR4, UR8, URZ ;  /* 0x00000008040c72a5 */ /* 0x000fe4000f8e00ff */
[----:B------:R-:W-:-:S02]  /*2570*/  UISETP.GE.OR UP0, UPT, UR5, UR10, UP0 ;  /* 0x0000000a0500728c */ /* 0x000fc40008706670 */
        /* <DEDUP_REMOVED lines=19> */
.L_x_40:
[----:B------:R-:W2:Y:S02]  /*26b0*/  LDCU UR4, c[0x0][0xb30] ;  /* 0x00016600ff0477ac */ /* 0x000ea40008000800 */
[----:B--2---:R-:W-:-:S09]  /*26c0*/  UISETP.NE.AND UP0, UPT, UR4, 0x1, UPT ;  /* 0x000000010400788c */ /* 0x004fd2000bf05270 */
[----:B------:R-:W-:Y:S05]  /*26d0*/  BRA.U UP0, `(.L_x_41) ;  /* 0x0000000100447547 */ /* 0x000fea000b800000 */
[----:B------:R-:W2:Y:S01]  /*26e0*/  LDCU.128 UR8, c[0x0][0xb10] ;  /* 0x00016200ff0877ac */ /* 0x000ea20008000c00 */
[----:B------:R-:W3:Y:S01]  /*26f0*/  LDCU UR12, c[0x0][0xb0c] ;  /* 0x00016180ff0c77ac */ /* 0x000ee20008000800 */
[----:B------:R-:W4:Y:S01]  /*2700*/  LDCU UR13, c[0x0][0xb20] ;  /* 0x00016400ff0d77ac */ /* 0x000f220008000800 */
[----:B--2---:R-:W-:Y:S02]  /*2710*/  UIMAD.WIDE.U32 UR6, UR43, UR8, URZ ;  /* 0x000000082b0672a5 */ /* 0x004fe4000f8e00ff */
[----:B------:R-:W-:Y:S02]  /*2720*/  UIMAD.WIDE.U32 UR4, UR37, UR11, URZ ;  /* 0x0000000b250472a5 */ /* 0x000fe4000f8e00ff */
[----:B---3--:R-:W-:Y:S02]  /*2730*/  UISETP.NE.AND UP2, UPT, UR12, 0x1, UPT ;  /* 0x000000010c00788c */ /* 0x008fe4000bf45270 */
[----:B------:R-:W-:Y:S01]  /*2740*/  UISETP.NE.AND UP0, UPT, UR10, 0x1, UPT ;  /* 0x000000010a00788c */ /* 0x000fe2000bf05270 */
[----:B------:R-:W-:-:S02]  /*2750*/  UMOV UR6, UR7 ;  /* 0x0000000700067c82 */ /* 0x000fc40008000000 */
[----:B------:R-:W-:Y:S01]  /*2760*/  UMOV UR4, UR5 ;  /* 0x0000000500047c82 */ /* 0x000fe20008000000 */
[----:B------:R-:W-:Y:S02]  /*2770*/  USHF.R.U32.HI UR9, URZ, UR9, UR6 ;  /* 0x00000009ff097299 */ /* 0x000fe40008011606 */
[----:B----4-:R-:W-:Y:S02]  /*2780*/  USHF.R.U32.HI UR4, URZ, UR13, UR4 ;  /* 0x0000000dff047299 */ /* 0x010fe40008011604 */
[----:B------:R-:W-:Y:S02]  /*2790*/  USEL UR5, UR43, UR9, !UP2 ;  /* 0x000000092b057287 */ /* 0x000fe4000d000000 */
[----:B------:R-:W-:-:S04]  /*27a0*/  USEL UR4, UR37, UR4, !UP0 ;  /* 0x0000000425047287 */ /* 0x000fc8000c000000 */
[----:B------:R-:W-:Y:S02]  /*27b0*/  UIADD3 UR6, UPT, UPT, UR5, -UR4, URZ ;  /* 0x8000000405067290 */ /* 0x000fe4000fffe0ff */
[----:B------:R-:W-:Y:S02]  /*27c0*/  UIADD3 UR4, UPT, UPT, -UR5, UR4, URZ ;  /* 0x0000000405047290 */ /* 0x000fe4000fffe1ff */
[----:B------:R-:W-:Y:S02]  /*27d0*/  UIMAD UR37, UR6, UR10, UR37 ;  /* 0x0000000a062572a4 */ /* 0x000fe4000f8e0225 */
[----:B------:R-:W-:-:S12]  /*27e0*/  UIMAD UR43, UR4, UR12, UR43 ;  /* 0x0000000c042b72a4 */ /* 0x000fd8000f8e022b */
.L_x_41:
[----:B------:R-:W-:Y:S01]  /*27f0*/  VIADD R11, R11, 0x1 ;  /* 0x000000010b0b7836 */ /* 0x000fe20000000000 */
[----:B------:R-:W-:Y:S02]  /*2800*/  R2UR UR5, R87 ;  /* 0x00000000570572ca */ /* 0x000fe400000e0000 */
[----:B------:R-:W-:Y:S02]  /*2810*/  R2UR UR4, R86 ;  /* 0x00000000560472ca */ /* 0x000fe400000e0000 */
[C---:B------:R-:W-:Y:S02]  /*2820*/  ISETP.NE.AND P0, PT, R11.reuse, 0x2, PT ;  /* 0x000000020b00780c */ /* 0x040fe40003f05270 */
[----:B------:R-:W-:Y:S02]  /*2830*/  PLOP3.LUT P1, PT, PT, PT, PT, 0x80, 0x8 ;  /* 0x000000000008781c */ /* 0x000fe40003f2f070 */
[----:B------:R-:W-:Y:S02]  /*2840*/  SEL R3, RZ, 0x1, P0 ;  /* 0x00000001ff037807 */ /* 0x000fe40000000000 */
[----:B------:R-:W-:-:S02]  /*2850*/  SEL R11, R11, RZ, P0 ;  /* 0x000000ff0b0b7207 */ /* 0x000fc40000000000 */
[----:B------:R-:W-:Y:S01]  /*2860*/  LOP3.LUT R10, R10, R3, RZ, 0x3c, !PT ;  /* 0x000000030a0a7212 */ /* 0x000fe200078e3cff */
[----:B------:R-:W-:Y:S02]  /*2870*/  UIADD3 UR25, UPT, UPT, UR43, UR5, URZ ;  /* 0x000000052b197290 */ /* 0x000fe4000fffe0ff */
[----:B------:R-:W-:Y:S01]  /*2880*/  UIADD3 UR26, UPT, UPT, UR37, UR4, URZ ;  /* 0x00000004251a7290 */ /* 0x000fe2000fffe0ff */
[----:B------:R-:W-:Y:S11]  /*2890*/  BRA.U UP1, `(.L_x_42) ;  /* 0xffffffed01d47547 */ /* 0x000ff6000b83ffff */
[----:B------:R-:W-:Y:S01]  /*28a0*/  UIADD3 UR21, UPT, UPT, UR21, 0x18, URZ ;  /* 0x0000001815157890 */ /* 0x000fe2000fffe0ff */
[----:B------:R-:W-:-:S03]  /*28b0*/  SHF.L.U32 R3, R12, 0x1f, RZ ;  /* 0x0000001f0c037819 */ /* 0x000fc600000006ff */
[----:B------:R-:W-:-:S09]  /*28c0*/  ULEA UR4, UR23, UR21, 0x3 ;  /* 0x0000001517047291 */ /* 0x000fd2000f8e18ff */
[----:B------:R-:W2:Y:S02]  /*28d0*/  SYNCS.PHASECHK.TRANS64.TRYWAIT P0, [UR4], R3 ;  /* 0x00000003ff0075a7 */ /* 0x000ea40008001104 */
[----:B--2---:R-:W-:Y:S05]  /*28e0*/  @!P0 BRA `(.L_x_43) ;  /* 0x0000005400d08947 */ /* 0x004fea0003800000 */
.L_x_126:
[----:B------:R-:W-:-:S04]  /*28f0*/  UIADD3 UR4, UPT, UPT, UR23, 0x1, URZ ;  /* 0x0000000117047890 */ /* 0x000fc8000fffe0ff */
[----:B------:R-:W-:-:S04]  /*2900*/  UISETP.NE.AND UP0, UPT, UR4, 0x3, UPT ;  /* 0x000000030400788c */ /* 0x000fc8000bf05270 */
[----:B------:R-:W-:Y:S02]  /*2910*/  USEL UR6, URZ, 0x1, UP0 ;  /* 0x00000001ff067887 */ /* 0x000fe40008000000 */
[----:B------:R-:W-:-:S04]  /*2920*/  USEL UR4, UR4, URZ, UP0 ;  /* 0x000000ff04047287 */ /* 0x000fc80008000000 */
[----:B------:R-:W-:Y:S01]  /*2930*/  ULEA UR5, UR4, UR21, 0x3 ;  /* 0x0000001504057291 */ /* 0x000fe2000f8e18ff */
[----:B------:R-:W-:-:S04]  /*2940*/  LOP3.LUT R12, R12, UR6, RZ, 0x3c, !PT ;  /* 0x000000060c0c7c12 */ /* 0x000fc8000f8e3cff */
[----:B-1----:R-:W-:-:S04]  /*2950*/  SHF.L.U32 R3, R12, 0x1f, RZ ;  /* 0x0000001f0c037819 */ /* 0x002fc800000006ff */
[----:B------:R-:W1:Y:S02]  /*2960*/  SYNCS.PHASECHK.TRANS64.TRYWAIT P0, [UR5], R3 ;  /* 0x00000003ff0075a7 */ /* 0x000e640008001105 */
[----:B-1----:R-:W-:Y:S05]  /*2970*/  @!P0 BRA `(.L_x_44) ;  /* 0x0000005400c48947 */ /* 0x002fea0003800000 */
.L_x_128:
[----:B------:R-:W-:-:S04]  /*2980*/  UIADD3 UR4, UPT, UPT, UR4, 0x1, URZ ;  /* 0x0000000104047890 */ /* 0x000fc8000fffe0ff */
[----:B------:R-:W-:-:S04]  /*2990*/  UISETP.NE.AND UP0, UPT, UR4, 0x3, UPT ;  /* 0x000000030400788c */ /* 0x000fc8000bf05270 */
[----:B------:R-:W-:Y:S02]  /*29a0*/  USEL UR5, URZ, 0x1, UP0 ;  /* 0x00000001ff057887 */ /* 0x000fe40008000000 */
[----:B------:R-:W-:-:S04]  /*29b0*/  USEL UR4, UR4, URZ, UP0 ;  /* 0x000000ff04047287 */ /* 0x000fc80008000000 */
[----:B------:R-:W-:Y:S01]  /*29c0*/  ULEA UR4, UR4, UR21, 0x3 ;  /* 0x0000001504047291 */ /* 0x000fe2000f8e18ff */
[----:B-1----:R-:W-:-:S04]  /*29d0*/  LOP3.LUT R3, R12, UR5, RZ, 0x3c, !PT ;  /* 0x000000050c037c12 */ /* 0x002fc8000f8e3cff */
[----:B------:R-:W-:Y:S01]  /*29e0*/  SHF.L.U32 R3, R3, 0x1f, RZ ;  /* 0x0000001f03037819 */ /* 0x000fe200000006ff */
[----:B------:R-:W-:-:S07]  /*29f0*/  IMAD.U32 R0, RZ, RZ, UR4 ;  /* 0x00000004ff007e24 */ /* 0x000fce000f8e00ff */
.L_x_45:
[----:B-1----:R1:W2:Y:S02]  /*2a00*/  SYNCS.PHASECHK.TRANS64.TRYWAIT P0, [R0+URZ], R3 ;  /* 0x00000003000075a7 */ /* 0x0022a400080011ff */
[----:B--2---:R-:W-:Y:S05]  /*2a10*/  @!P0 NANOSLEEP.SYNCS 0x989680 ;  /* 0x009896800000895d */ /* 0x004fea0003900000 */
[----:B------:R-:W2:Y:S02]  /*2a20*/  @!P0 SYNCS.PHASECHK.TRANS64 P0, [R0+URZ], R3 ;  /* 0x00000003000085a7 */ /* 0x000ea400080010ff */
[----:B--2---:R-:W-:Y:S05]  /*2a30*/  @P0 EXIT ;  /* 0x000000000000094d */ /* 0x004fea0003800000 */
[----:B------:R-:W-:Y:S05]  /*2a40*/  BRA `(.L_x_45) ;  /* 0xfffffffc00ec7947 */ /* 0x000fea000383ffff */
.L_x_22:
[----:B------:R-:W-:-:S04]  /*2a50*/  UISETP.NE.AND UP0, UPT, UR54, URZ, UPT ;  /* 0x000000ff3600728c */ /* 0x000fc8000bf05270 */
[----:B------:R-:W-:-:S09]  /*2a60*/  UISETP.NE.OR UP0, UPT, UR22, 0x1, UP0 ;  /* 0x000000011600788c */ /* 0x000fd20008705670 */
[----:B------:R-:W-:Y:S05]  /*2a70*/  BRA.U UP0, `(.L_x_46) ;  /* 0x0000000500487547 */ /* 0x000fea000b800000 */
[----:B------:R-:W-:Y:S01]  /*2a80*/  ISETP.GE.U32.AND P2, PT, R0, 0x2, PT ;  /* 0x000000020000780c */ /* 0x000fe20003f46070 */
[----:B------:R-:W-:Y:S01]  /*2a90*/  IMAD.MOV.U32 R12, RZ, RZ, 0x1 ;  /* 0x00000001ff0c7424 */ /* 0x000fe200078e00ff */
[----:B------:R-:W-:Y:S02]  /*2aa0*/  CS2R R10, SRZ ;  /* 0x00000000000a7805 */ /* 0x000fe4000001ff00 */
[----:B------:R-:W-:Y:S01]  /*2ab0*/  CS2R R8, SRZ ;  /* 0x0000000000087805 */ /* 0x000fe2000001ff00 */
[----:B------:R-:W-:Y:S01]  /*2ac0*/  UMOV UR6, 0x400 ;  /* 0x0000040000067882 */ /* 0x000fe20000000000 */
[----:B------:R-:W-:Y:S01]  /*2ad0*/  UMOV UR5, URZ ;  /* 0x000000ff00057c82 */ /* 0x000fe20008000000 */
[----:B------:R-:W-:-:S12]  /*2ae0*/  ULEA UR6, UR54, UR6, 0x18 ;  /* 0x0000000636067291 */ /* 0x000fd8000f8ec0ff */
.L_x_50:
[----:B------:R-:W-:Y:S02]  /*2af0*/  LEA R2, R8, UR6, 0x3 ;  /* 0x0000000608027c11 */ /* 0x000fe4000f8e18ff */
[----:B------:R-:W-:-:S03]  /*2b00*/  SHF.L.U32 R5, R9, 0x1f, RZ ;  /* 0x0000001f09057819 */ /* 0x000fc600000006ff */
[----:B------:R-:W-:Y:S01]  /*2b10*/  VIADD R4, R2, 0xe0 ;  /* 0x000000e002047836 */ /* 0x000fe20000000000 */
[----:B------:R-:W1:Y:S02]  /*2b20*/  SYNCS.PHASECHK.TRANS64.TRYWAIT P0, [R2+URZ+0xd0], R5 ;  /* 0x0000d005020075a7 */ /* 0x000e6400080011ff */
[----:B-1----:R-:W-:Y:S05]  /*2b30*/  @!P0 BRA `(.L_x_47) ;  /* 0x00000054006c8947 */ /* 0x002fea0003800000 */
.L_x_129:
[----:B------:R-:W-:Y:S01]  /*2b40*/  ULEA UR4, UR5, UR6, 0x3 ;  /* 0x0000000605047291 */ /* 0x000fe2000f8e18ff */
[----:B------:R-:W-:Y:S02]  /*2b50*/  PRMT R4, RZ, 0x654, R4 ;  /* 0x00000654ff047816 */ /* 0x000fe40000000004 */
[----:B-1----:R-:W-:Y:S01]  /*2b60*/  SHF.L.U32 R5, R12, 0x1f, RZ ;  /* 0x0000001f0c057819 */ /* 0x002fe200000006ff */
[----:B------:R-:W-:Y:S01]  /*2b70*/  UIADD3 UR7, UPT, UPT, UR4, 0x70, URZ ;  /* 0x0000007004077890 */ /* 0x000fe2000fffe0ff */
[----:B------:R1:W-:Y:S05]  /*2b80*/  SYNCS.ARRIVE.TRANS64.RED.A1T0 RZ, [R4+URZ], RZ ;  /* 0x000000ff04ff79a7 */ /* 0x0003ea00081004ff */
[----:B------:R-:W-:Y:S01]  /*2b90*/  IMAD.U32 R7, RZ, RZ, UR7 ;  /* 0x00000007ff077e24 */ /* 0x000fe2000f8e00ff */
[----:B------:R-:W2:Y:S04]  /*2ba0*/  SYNCS.PHASECHK.TRANS64.TRYWAIT P0, [UR4+0x80], R5 ;  /* 0x00008005ff0075a7 */ /* 0x000ea80008001104 */
[----:B------:R-:W-:Y:S01]  /*2bb0*/  PRMT R6, R0, 0x654, R7 ;  /* 0x0000065400067816 */ /* 0x000fe20000000007 */
[----:B-1----:R-:W-:Y:S01]  /*2bc0*/  @!P2 IMAD.MOV.U32 R4, RZ, RZ, 0x10 ;  /* 0x00000010ff04a424 */ /* 0x002fe200078e00ff */
[----:B--2---:R-:W-:Y:S06]  /*2bd0*/  @!P0 BRA `(.L_x_48) ;  /* 0x0000005400588947 */ /* 0x004fec0003800000 */
.L_x_131:
[----:B------:R-:W-:Y:S01]  /*2be0*/  ULEA UR8, UR5, UR6, 0x4 ;  /* 0x0000000605087291 */ /* 0x000fe2000f8e20ff */
[----:B------:R-:W-:Y:S01]  /*2bf0*/  SEL R3, R6, R3, !P2 ;  /* 0x0000000306037207 */ /* 0x000fe20005000000 */
[----:B------:R-:W-:Y:S01]  /*2c00*/  UIADD3 UR9, UPT, UPT, UR4, 0x70, URZ ;  /* 0x0000007004097890 */ /* 0x000fe2000fffe0ff */
[----:B-1----:R-:W-:Y:S01]  /*2c10*/  LEA R2, R11, UR6, 0x3 ;  /* 0x000000060b027c11 */ /* 0x002fe2000f8e18ff */
[----:B------:R-:W-:Y:S01]  /*2c20*/  UIADD3 UR8, UPT, UPT, UR8, 0x100, URZ ;  /* 0x0000010008087890 */ /* 0x000fe2000fffe0ff */
[----:B------:R-:W-:Y:S01]  /*2c30*/  SHF.L.U32 R5, R10, 0x1f, RZ ;  /* 0x0000001f0a057819 */ /* 0x000fe200000006ff */
[----:B------:R1:W-:Y:S01]  /*2c40*/  @!P2 SYNCS.ARRIVE.TRANS64.RED RZ, [R3+URZ], R4 ;  /* 0x0000000403ffa9a7 */ /* 0x0003e200080004ff */
[----:B------:R-:W-:Y:S01]  /*2c50*/  UIADD3 UR4, UPT, UPT, UR5, 0x1, URZ ;  /* 0x0000000105047890 */ /* 0x000fe2000fffe0ff */
[----:B------:R-:W-:-:S03]  /*2c60*/  VIADD R8, R8, 0x1 ;  /* 0x0000000108087836 */ /* 0x000fc60000000000 */
[----:B------:R-:W-:Y:S02]  /*2c70*/  UISETP.NE.AND UP0, UPT, UR4, 0x2, UPT ;  /* 0x000000020400788c */ /* 0x000fe4000bf05270 */
[----:B------:R-:W-:Y:S06]  /*2c80*/  UGETNEXTWORKID.BROADCAST [UR8], [UR9] ;  /* 0x00000000080073ca */ /* 0x000fec0008000100 */
[----:B------:R-:W-:Y:S01]  /*2c90*/  USEL UR7, URZ, 0x1, UP0 ;  /* 0x00000001ff077887 */ /* 0x000fe20008000000 */
[----:B------:R-:W-:Y:S01]  /*2ca0*/  ISETP.NE.AND P0, PT, R8, 0x2, PT ;  /* 0x000000020800780c */ /* 0x000fe20003f05270 */
[----:B------:R-:W-:Y:S01]  /*2cb0*/  USEL UR5, UR4, URZ, UP0 ;  /* 0x000000ff04057287 */ /* 0x000fe20008000000 */
[----:B------:R-:W2:Y:S03]  /*2cc0*/  SYNCS.PHASECHK.TRANS64.TRYWAIT P1, [R2+URZ+0x70], R5 ;  /* 0x00007005020075a7 */ /* 0x000ea600080211ff */
[----:B------:R-:W-:Y:S01]  /*2cd0*/  LOP3.LUT R12, R12, UR7, RZ, 0x3c, !PT ;  /* 0x000000070c0c7c12 */ /* 0x000fe2000f8e3cff */
[----:B-12---:R-:W-:Y:S07]  /*2ce0*/  @!P1 BRA `(.L_x_49) ;  /* 0x00000054002c9947 */ /* 0x006fee0003800000 */
.L_x_132:
[C---:B------:R-:W-:Y:S01]  /*2cf0*/  LEA R4, R11.reuse, UR6, 0x4 ;  /* 0x000000060b047c11 */ /* 0x040fe2000f8e20ff */
[----:B-1----:R-:W-:Y:S01]  /*2d00*/  VIADD R2, R2, 0x80 ;  /* 0x0000008002027836 */ /* 0x002fe20000000000 */
[----:B------:R-:W-:Y:S01]  /*2d10*/  SEL R8, R8, RZ, P0 ;  /* 0x000000ff08087207 */ /* 0x000fe20000000000 */
[----:B------:R-:W-:-:S03]  /*2d20*/  VIADD R11, R11, 0x1 ;  /* 0x000000010b0b7836 */ /* 0x000fc60000000000 */
[----:B------:R-:W1:Y:S01]  /*2d30*/  LDS.128 R4, [R4+0x100] ;  /* 0x0001000004047984 */ /* 0x000e620000000c00 */
[----:B------:R-:W-:Y:S02]  /*2d40*/  PRMT R2, RZ, 0x654, R2 ;  /* 0x00000654ff027816 */ /* 0x000fe40000000002 */
[C---:B------:R-:W-:Y:S01]  /*2d50*/  ISETP.NE.AND P1, PT, R11.reuse, 0x2, PT ;  /* 0x000000020b00780c */ /* 0x040fe20003f25270 */
[----:B------:R-:W-:Y:S01]  /*2d60*/  @!PT LDS RZ, [RZ] ;  /* 0x00000000fffff984 */ /* 0x000fe20000000800 */
[----:B------:R-:W-:Y:S01]  /*2d70*/  @!PT LDS RZ, [RZ] ;  /* 0x00000000fffff984 */ /* 0x000fe20000000800 */
[----:B------:R-:W-:Y:S01]  /*2d80*/  @!PT LDS RZ, [RZ] ;  /* 0x00000000fffff984 */ /* 0x000fe20000000800 */
[----:B------:R-:W-:Y:S01]  /*2d90*/  @!PT LDS RZ, [RZ] ;  /* 0x00000000fffff984 */ /* 0x000fe20000000800 */
[----:B------:R2:W-:Y:S06]  /*2da0*/  MEMBAR.ALL.CTA ;  /* 0x0000000000007992 */ /* 0x0005ec0000008000 */
[----:B--2---:R-:W2:Y:S01]  /*2db0*/  FENCE.VIEW.ASYNC.S ;  /* 0x00000000000073c6 */ /* 0x004ea20000000000 */
[----:B------:R-:W-:Y:S01]  /*2dc0*/  SEL R11, R11, RZ, P1 ;  /* 0x000000ff0b0b7207 */ /* 0x000fe20000800000 */
[----:B--2---:R2:W-:Y:S01]  /*2dd0*/  SYNCS.ARRIVE.TRANS64.RED.A1T0 RZ, [R2+URZ], RZ ;  /* 0x000000ff02ff79a7 */ /* 0x0045e200081004ff */
[----:B-1----:R-:W-:-:S02]  /*2de0*/  LOP3.LUT P3, RZ, R6, 0x1, RZ, 0xc0, !PT ;  /* 0x0000000106ff7812 */ /* 0x002fc4000786c0ff */
[----:B------:R-:W-:-:S04]  /*2df0*/  SEL R5, RZ, 0x1, P1 ;  /* 0x00000001ff057807 */ /* 0x000fc80000800000 */
[----:B------:R-:W-:Y:S02]  /*2e00*/  LOP3.LUT R10, R10, R5, RZ, 0x3c, !PT ;  /* 0x000000050a0a7212 */ /* 0x000fe400078e3cff */
[----:B--2---:R-:W-:-:S04]  /*2e10*/  SEL R2, RZ, 0x1, P0 ;  /* 0x00000001ff027807 */ /* 0x004fc80000000000 */
[----:B------:R-:W-:Y:S01]  /*2e20*/  LOP3.LUT R9, R9, R2, RZ, 0x3c, !PT ;  /* 0x0000000209097212 */ /* 0x000fe200078e3cff */
[----:B------:R-:W-:Y:S06]  /*2e30*/  @P3 BRA `(.L_x_50) ;  /* 0xfffffffc002c3947 */ /* 0x000fec000383ffff */
[----:B------:R-:W-:Y:S01]  /*2e40*/  ULEA UR4, UR5, UR6, 0x3 ;  /* 0x0000000605047291 */ /* 0x000fe2000f8e18ff */
[----:B------:R-:W-:-:S08]  /*2e50*/  SHF.L.U32 R3, R12, 0x1f, RZ ;  /* 0x0000001f0c037819 */ /* 0x000fd000000006ff */
[----:B------:R-:W1:Y:S02]  /*2e60*/  SYNCS.PHASECHK.TRANS64 P0, [UR4+0x80], R3 ;  /* 0x00008003ff0075a7 */ /* 0x000e640008001004 */
[----:B-1----:R-:W-:Y:S05]  /*2e70*/  @P0 BRA `(.L_x_51) ;  /* 0x0000000000080947 */ /* 0x002fea0003800000 */
[----:B------:R-:W1:Y:S02]  /*2e80*/  SYNCS.PHASECHK.TRANS64.TRYWAIT P0, [UR4+0x80], R3 ;  /* 0x00008003ff0075a7 */ /* 0x000e640008001104 */
[----:B-1----:R-:W-:Y:S05]  /*2e90*/  @!P0 BRA `(.L_x_52) ;  /* 0x0000005000d48947 */ /* 0x002fea0003800000 */
.L_x_51:
[----:B------:R-:W-:-:S04]  /*2ea0*/  UIADD3 UR7, UPT, UPT, UR5, 0x1, URZ ;  /* 0x0000000105077890 */ /* 0x000fc8000fffe0ff */
[----:B------:R-:W-:-:S04]  /*2eb0*/  UISETP.NE.AND UP0, UPT, UR7, 0x2, UPT ;  /* 0x000000020700788c */ /* 0x000fc8000bf05270 */
[----:B------:R-:W-:Y:S02]  /*2ec0*/  USEL UR8, URZ, 0x1, UP0 ;  /* 0x00000001ff087887 */ /* 0x000fe40008000000 */
[----:B------:R-:W-:-:S04]  /*2ed0*/  USEL UR7, UR7, URZ, UP0 ;  /* 0x000000ff07077287 */ /* 0x000fc80008000000 */
[----:B------:R-:W-:Y:S01]  /*2ee0*/  ULEA UR7, UR7, UR6, 0x3 ;  /* 0x0000000607077291 */ /* 0x000fe2000f8e18ff */
[----:B-1----:R-:W-:-:S04]  /*2ef0*/  LOP3.LUT R3, R12, UR8, RZ, 0x3c, !PT ;  /* 0x000000080c037c12 */ /* 0x002fc8000f8e3cff */
[----:B------:R-:W-:-:S04]  /*2f00*/  SHF.L.U32 R0, R3, 0x1f, RZ ;  /* 0x0000001f03007819 */ /* 0x000fc800000006ff */
[----:B------:R-:W1:Y:S02]  /*2f10*/  SYNCS.PHASECHK.TRANS64 P0, [UR7+0x80], R0 ;  /* 0x00008000ff0075a7 */ /* 0x000e640008001007 */
[----:B-1----:R-:W-:Y:S05]  /*2f20*/  @P0 EXIT ;  /* 0x000000000000094d */ /* 0x002fea0003800000 */
[----:B------:R-:W-:Y:S02]  /*2f30*/  SHF.L.U32 R3, R3, 0x1f, RZ ;  /* 0x0000001f03037819 */ /* 0x000fe400000006ff */
[----:B------:R-:W-:-:S07]  /*2f40*/  MOV R0, UR7 ;  /* 0x0000000700007c02 */ /* 0x000fce0008000f00 */
.L_x_53:
[----:B-1----:R1:W2:Y:S02]  /*2f50*/  SYNCS.PHASECHK.TRANS64.TRYWAIT P0, [R0+URZ+0x80], R3 ;  /* 0x00008003000075a7 */ /* 0x0022a400080011ff */
[----:B--2---:R-:W-:Y:S05]  /*2f60*/  @!P0 NANOSLEEP.SYNCS 0x989680 ;  /* 0x009896800000895d */ /* 0x004fea0003900000 */
[----:B------:R-:W2:Y:S02]  /*2f70*/  @!P0 SYNCS.PHASECHK.TRANS64 P0, [R0+URZ+0x80], R3 ;  /* 0x00008003000085a7 */ /* 0x000ea400080010ff */
[----:B--2---:R-:W-:Y:S05]  /*2f80*/  @P0 EXIT ;  /* 0x000000000000094d */ /* 0x004fea0003800000 */
[----:B------:R-:W-:Y:S05]  /*2f90*/  BRA `(.L_x_53) ;  /* 0xfffffffc00ec7947 */ /* 0x000fea000383ffff */
.L_x_46:
[----:B------:R-:W-:Y:S05]  /*2fa0*/  BRA.U UP4, `(.L_x_54) ;  /* 0x00000011042c7547 */ /* 0x000fea000b800000 */
[----:B------:R-:W-:Y:S01]  /*2fb0*/  UMOV UR4, 0x40 ;  /* 0x0000004000047882 */ /* 0x000fe20000000000 */
[----:B------:R-:W-:Y:S01]  /*2fc0*/  NOP ;  /* 0x0000000000007918 */ /* 0x000fe20000000000 */
[----:B------:R-:W-:Y:S01]  /*2fd0*/  ULEA UR5, UR54, UR4, 0x18 ;  /* 0x0000000436057291 */ /* 0x000fe2000f8ec0ff */
[----:B------:R-:W-:Y:S02]  /*2fe0*/  UMOV UR6, 0x400 ;  /* 0x0000040000067882 */ /* 0x000fe40000000000 */
[----:B------:R-:W-:-:S06]  /*2ff0*/  ULEA UR6, UR54, UR6, 0x18 ;  /* 0x0000000636067291 */ /* 0x000fcc000f8ec0ff */
[----:B------:R-:W1:Y:S02]  /*3000*/  LDS.U8 R0, [UR5+0x1c] ;  /* 0x00001c05ff007984 */ /* 0x000e640008000000 */
[----:B-1----:R-:W-:-:S13]  /*3010*/  ISETP.NE.AND P0, PT, R0, RZ, PT ;  /* 0x000000ff0000720c */ /* 0x002fda0003f05270 */
[----:B------:R-:W-:Y:S05]  /*3020*/  @P0 BRA `(.L_x_55) ;  /* 0x0000000000580947 */ /* 0x000fea0003800000 */
[----:B------:R-:W-:-:S13]  /*3030*/  ELECT P0, URZ, PT ;  /* 0x0000000000ff782f */ /* 0x000fda0003800000 */
[----:B------:R-:W-:Y:S05]  /*3040*/  @!P0 BRA `(.L_x_56) ;  /* 0x0000000000608947 */ /* 0x000fea0003800000 */
[----:B------:R-:W-:Y:S01]  /*3050*/  UMOV UR4, 0x10 ;  /* 0x0000001000047882 */ /* 0x000fe20000000000 */
[----:B------:R-:W-:Y:S01]  /*3060*/  HFMA2 R0, -RZ, RZ, 0, 5.9604644775390625e-08 ;  /* 0x00000001ff007431 */ /* 0x000fe200000001ff */
[----:B------:R-:W-:-:S03]  /*3070*/  MOV R3, 0xffff ;  /* 0x0000ffff00037802 */ /* 0x000fc60000000f00 */
[----:B------:R-:W-:Y:S04]  /*3080*/  DEPBAR.LE SB1, 0x36 ;  /* 0x00009d800000791a */ /* 0x000fe80000000000 */
[----:B------:R-:W1:Y:S02]  /*3090*/  UTCATOMSWS.FIND_AND_SET.ALIGN UP0, UR4, UR4 ;  /* 0x00000004000475e3 */ /* 0x000e640008000800 */
[----:B-1----:R-:W-:Y:S01]  /*30a0*/  MOV R4, UR4 ;  /* 0x0000000400047c02 */ /* 0x002fe20008000f00 */
[----:B------:R-:W-:Y:S06]  /*30b0*/  BRA.U UP0, `(.L_x_57) ;  /* 0x0000000100187547 */ /* 0x000fec000b800000 */
.L_x_58:
[----:B------:R-:W-:Y:S05]  /*30c0*/  NANOSLEEP 0x64 ;  /* 0x000000640000795d */ /* 0x000fea0003800000 */
[----:B------:R-:W-:-:S05]  /*30d0*/  UMOV UR4, 0x10 ;  /* 0x0000001000047882 */ /* 0x000fca0000000000 */
[----:B------:R-:W-:Y:S04]  /*30e0*/  DEPBAR.LE SB1, 0x36 ;  /* 0x00009d800000791a */ /* 0x000fe80000000000 */
[----:B------:R-:W1:Y:S02]  /*30f0*/  UTCATOMSWS.FIND_AND_SET.ALIGN UP0, UR4, UR4 ;  /* 0x00000004000475e3 */ /* 0x000e640008000800 */
[----:B-1----:R-:W-:Y:S01]  /*3100*/  MOV R4, UR4 ;  /* 0x0000000400047c02 */ /* 0x002fe20008000f00 */
[----:B------:R-:W-:Y:S05]  /*3110*/  BRA.U !UP0, `(.L_x_58) ;  /* 0xfffffffd08e87547 */ /* 0x000fea000b83ffff */
.L_x_57:
[-C--:B------:R-:W-:Y:S02]  /*3120*/  SHF.L.U32 R3, R3, R4.reuse, RZ ;  /* 0x0000000403037219 */ /* 0x080fe400000006ff */
[----:B------:R-:W-:Y:S01]  /*3130*/  SHF.L.U32 R0, R0, R4, RZ ;  /* 0x0000000400007219 */ /* 0x000fe200000006ff */
[----:B------:R-:W-:Y:S02]  /*3140*/  IMAD.SHL.U32 R4, R4, 0x20, RZ ;  /* 0x0000002004047824 */ /* 0x000fe400078e00ff */
[----:B------:R1:W-:Y:S04]  /*3150*/  ATOMS.OR RZ, [UR5+0x14], R3 ;  /* 0x00001403ffff798c */ /* 0x0003e8000b000005 */
[----:B------:R1:W-:Y:S04]  /*3160*/  ATOMS.OR RZ, [UR5+0x18], R0 ;  /* 0x00001800ffff798c */ /* 0x0003e8000b000005 */
[----:B------:R1:W-:Y:S01]  /*3170*/  STS [UR6+0x120], R4 ;  /* 0x00012004ff007988 */ /* 0x0003e20008000806 */
[----:B------:R-:W-:Y:S05]  /*3180*/  BRA `(.L_x_56) ;  /* 0x0000000000107947 */ /* 0x000fea0003800000 */
.L_x_55:
[----:B------:R-:W-:Y:S02]  /*3190*/  MOV R0, 0xffffffff ;  /* 0xffffffff00007802 */ /* 0x000fe40000000f00 */
[----:B------:R-:W-:-:S03]  /*31a0*/  MOV R4, 0x31d0 ;  /* 0x000031d000047802 */ /* 0x000fc60000000f00 */
[----:B------:R1:W-:Y:S04]  /*31b0*/  STS [UR6+0x120], R0 ;  /* 0x00012000ff007988 */ /* 0x0003e80008000806 */
[----:B-1---5:R-:W-:Y:S05]  /*31c0*/  CALL.REL.NOINC `($__internal_1_$__cuda_sm10x_tcgen05_guardrail_trap_phase_invalid_during_alloc) ;  /* 0x0000005400ac7944 */ /* 0x022fea0003c00000 */
.L_x_56:
[----:B------:R-:W-:Y:S05]  /*31d0*/  WARPSYNC.ALL ;  /* 0x0000000000007948 */ /* 0x000fea0003800000 */
[----:B------:R-:W2:Y:S01]  /*31e0*/  S2UR UR4, SR_CgaCtaId ;  /* 0x00000000000479c3 */ /* 0x000ea20000008800 */
[----:B------:R-:W-:Y:S01]  /*31f0*/  UMOV UR41, 0x400 ;  /* 0x0000040000297882 */ /* 0x000fe20000000000 */
[----:B------:R-:W-:-:S06]  /*3200*/  NOP ;  /* 0x0000000000007918 */ /* 0x000fcc0000000000 */
[----:B------:R-:W-:Y:S06]  /*3210*/  BAR.ARV 0x6, 0xa0 ;  /* 0x0182800000007b1d */ /* 0x000fec0000002000 */
[----:B------:R-:W3:Y:S01]  /*3220*/  LDCU UR6, c[0x0][0x38c] ;  /* 0x00007180ff0677ac */ /* 0x000ee20008000800 */
[----:B------:R-:W-:Y:S01]  /*3230*/  LOP3.LUT R2, R2, 0xffff, RZ, 0xc0, !PT ;  /* 0x0000ffff02027812 */ /* 0x000fe200078ec0ff */
[----:B------:R-:W-:Y:S01]  /*3240*/  IMAD.MOV.U32 R11, RZ, RZ, 0x1 ;  /* 0x00000001ff0b7424 */ /* 0x000fe200078e00ff */
[----:B------:R-:W-:Y:S01]  /*3250*/  CS2R R8, SRZ ;  /* 0x0000000000087805 */ /* 0x000fe2000001ff00 */
[----:B------:R-:W4:Y:S01]  /*3260*/  LDCU UR7, c[0x0][0x38c] ;  /* 0x00007180ff0777ac */ /* 0x000f220008000800 */
[----:B------:R-:W-:Y:S01]  /*3270*/  R2UR UR42, R2 ;  /* 0x00000000022a72ca */ /* 0x000fe200000e0000 */
[----:B------:R-:W-:Y:S01]  /*3280*/  IMAD.MOV.U32 R10, RZ, RZ, RZ ;  /* 0x000000ffff0a7224 */ /* 0x000fe200078e00ff */
[----:B------:R-:W-:Y:S01]  /*3290*/  UMOV UR46, URZ ;  /* 0x000000ff002e7c82 */ /* 0x000fe20008000000 */
[----:B------:R-:W-:Y:S01]  /*32a0*/  UMOV UR39, URZ ;  /* 0x000000ff00277c82 */ /* 0x000fe20008000000 */
[----:B--2---:R-:W-:Y:S01]  /*32b0*/  ULEA UR41, UR4, UR41, 0x18 ;  /* 0x0000002904297291 */ /* 0x004fe2000f8ec0ff */
[----:B------:R-:W-:Y:S01]  /*32c0*/  UMOV UR62, 0x0 ;  /* 0x00000000003e7882 */ /* 0x000fe20000000000 */
[----:B------:R-:W-:-:S02]  /*32d0*/  UMOV UR63, 0x8100010 ;  /* 0x08100010003f7882 */ /* 0x000fc40000000000 */
[----:B------:R-:W-:Y:S02]  /*32e0*/  UIADD3 UR5, UPT, UPT, UR41, 0x6400, URZ ;  /* 0x0000640029057890 */ /* 0x000fe4000fffe0ff */
[----:B------:R-:W-:Y:S02]  /*32f0*/  UIADD3 UR4, UPT, UPT, UR41, 0x1e400, URZ ;  /* 0x0001e40029047890 */ /* 0x000fe4000fffe0ff */
[----:B---3--:R-:W-:Y:S01]  /*3300*/  UIADD3 UR6, UPT, UPT, UR6, 0x7f, URZ ;  /* 0x0000007f06067890 */ /* 0x008fe2000fffe0ff */
[----:B-1----:R-:W1:Y:S01]  /*3310*/  LDS R0, [UR41+0x120] ;  /* 0x00012029ff007984 */ /* 0x002e620008000800 */
[----:B------:R-:W-:Y:S02]  /*3320*/  USHF.R.U32.HI UR5, URZ, 0x4, UR5 ;  /* 0x00000004ff057899 */ /* 0x000fe40008011605 */
[----:B------:R-:W-:Y:S02]  /*3330*/  USHF.R.S32.HI UR47, URZ, 0x1f, UR6 ;  /* 0x0000001fff2f7899 */ /* 0x000fe40008011406 */
[----:B------:R-:W-:-:S02]  /*3340*/  USHF.R.U32.HI UR4, URZ, 0x4, UR4 ;  /* 0x00000004ff047899 */ /* 0x000fc40008011604 */
[----:B------:R-:W-:Y:S02]  /*3350*/  ULEA.HI UR47, UR47, UR6, URZ, 0x7 ;  /* 0x000000062f2f7291 */ /* 0x000fe4000f8f38ff */
[----:B------:R-:W-:Y:S02]  /*3360*/  ULOP3.LUT UR5, UR5, 0x3fff, URZ, 0xc0, !UPT ;  /* 0x00003fff05057892 */ /* 0x000fe4000f8ec0ff */
[----:B------:R-:W-:Y:S02]  /*3370*/  USHF.R.S32.HI UR47, URZ, 0x7, UR47 ;  /* 0x00000007ff2f7899 */ /* 0x000fe4000801142f */
[----:B------:R-:W-:Y:S02]  /*3380*/  ULOP3.LUT UR4, UR4, 0x3fff, URZ, 0xc0, !UPT ;  /* 0x00003fff04047892 */ /* 0x000fe4000f8ec0ff */
[----:B------:R-:W-:Y:S01]  /*3390*/  UISETP.LT.AND UP0, UPT, UR47, 0x1, UPT ;  /* 0x000000012f00788c */ /* 0x000fe2000bf01270 */
[----:B------:R-:W-:Y:S01]  /*33a0*/  UMOV UR60, 0x0 ;  /* 0x00000000003c7882 */ /* 0x000fe20000000000 */
[----:B------:R-:W-:-:S02]  /*33b0*/  UMOV UR61, 0x8100010 ;  /* 0x08100010003d7882 */ /* 0x000fc40000000000 */
[----:B------:R-:W-:Y:S01]  /*33c0*/  USEL UR64, UR47, 0x1, !UP0 ;  /* 0x000000012f407887 */ /* 0x000fe2000c000000 */
[----:B------:R-:W-:Y:S01]  /*33d0*/  UMOV UR58, 0x0 ;  /* 0x00000000003a7882 */ /* 0x000fe20000000000 */
[----:B------:R-:W-:Y:S01]  /*33e0*/  UMOV UR59, 0x8100010 ;  /* 0x08100010003b7882 */ /* 0x000fe20000000000 */
[----:B------:R-:W-:Y:S01]  /*33f0*/  UMOV UR56, 0x0 ;  /* 0x0000000000387882 */ /* 0x000fe20000000000 */
[----:B------:R-:W-:Y:S01]  /*3400*/  UMOV UR57, 0x8100010 ;  /* 0x0810001000397882 */ /* 0x000fe20000000000 */
[----:B------:R-:W-:Y:S01]  /*3410*/  UMOV UR54, 0x0 ;  /* 0x0000000000367882 */ /* 0x000fe20000000000 */
[----:B------:R-:W-:Y:S01]  /*3420*/  UMOV UR55, 0x8100010 ;  /* 0x0810001000377882 */ /* 0x000fe20000000000 */
[----:B------:R-:W-:Y:S01]  /*3430*/  UMOV UR52, 0x0 ;  /* 0x0000000000347882 */ /* 0x000fe20000000000 */
[----:B------:R-:W-:Y:S01]  /*3440*/  UMOV UR53, 0x8100010 ;  /* 0x0810001000357882 */ /* 0x000fe20000000000 */
[----:B------:R-:W-:Y:S02]  /*3450*/  ULOP3.LUT UR43, UR5, 0x10000, URZ, 0xfc, !UPT ;  /* 0x00010000052b7892 */ /* 0x000fe4000f8efcff */
[----:B------:R-:W-:-:S02]  /*3460*/  ULOP3.LUT UR44, UR4, 0x10000, URZ, 0xfc, !UPT ;  /* 0x00010000042c7892 */ /* 0x000fc4000f8efcff */
[----:B------:R-:W-:Y:S02]  /*3470*/  UIADD3 UR64, UPT, UPT, -UR64, URZ, URZ ;  /* 0x000000ff40407290 */ /* 0x000fe4000fffe1ff */
[----:B----4-:R-:W-:Y:S01]  /*3480*/  UISETP.GE.AND UP4, UPT, UR7, 0x1, UPT ;  /* 0x000000010700788c */ /* 0x010fe2000bf86270 */
[----:B------:R-:W-:Y:S01]  /*3490*/  UMOV UR50, 0x0 ;  /* 0x0000000000327882 */ /* 0x000fe20000000000 */
[----:B------:R-:W-:Y:S01]  /*34a0*/  UMOV UR51, 0x8100010 ;  /* 0x0810001000337882 */ /* 0x000fe20000000000 */
[----:B------:R-:W-:Y:S01]  /*34b0*/  UMOV UR48, 0x0 ;  /* 0x0000000000307882 */ /* 0x000fe20000000000 */
[----:B-1----:R-:W-:Y:S01]  /*34c0*/  R2UR UR65, R0 ;  /* 0x00000000004172ca */ /* 0x002fe200000e0000 */
[----:B------:R-:W-:-:S14]  /*34d0*/  UMOV UR49, 0x8100010 ;  /* 0x0810001000317882 */ /* 0x000fdc0000000000 */
.L_x_65:
[----:B------:R-:W-:Y:S02]  /*34e0*/  LEA R0, R10, UR41, 0x3 ;  /* 0x000000290a007c11 */ /* 0x000fe4000f8e18ff */
[----:B------:R-:W-:Y:S02]  /*34f0*/  SHF.L.U32 R5, R9, 0x1f, RZ ;  /* 0x0000001f09057819 */ /* 0x000fe400000006ff */
[----:B------:R-:W-:Y:S01]  /*3500*/  PLOP3.LUT P0, PT, PT, PT, UP4, 0x80, 0x8 ;  /* 0x000000000008781c */ /* 0x000fe20003f0f048 */
[----:B------:R-:W-:Y:S01]  /*3510*/  VIADD R3, R0, 0x80 ;  /* 0x0000008000037836 */ /* 0x000fe20000000000 */
[----:B-1----:R-:W1:Y:S02]  /*3520*/  SYNCS.PHASECHK.TRANS64.TRYWAIT P1, [R0+URZ+0x70], R5 ;  /* 0x00007005000075a7 */ /* 0x002e6400080211ff */
[----:B-1-3--:R-:W-:Y:S09]  /*3530*/  @!P1 BRA `(.L_x_59) ;  /* 0x0000004c00449947 */ /* 0x00aff20003800000 */
.L_x_134:
[----:B------:R-:W-:Y:S01]  /*3540*/  LEA R4, R10, UR41, 0x4 ;  /* 0x000000290a047c11 */ /* 0x000fe2000f8e20ff */
[----:B------:R-:W-:Y:S01]  /*3550*/  @UP4 ULEA UR4, UR39, UR41, 0x3 ;  /* 0x0000002927044291 */ /* 0x000fe2000f8e18ff */
[----:B------:R-:W-:Y:S01]  /*3560*/  PLOP3.LUT P2, PT, PT, PT, PT, 0x80, 0x8 ;  /* 0x000000000008781c */ /* 0x000fe20003f4f070 */
[----:B------:R-:W-:Y:S01]  /*3570*/  ULEA UR45, UR46, UR41, 0x3 ;  /* 0x000000292e2d7291 */ /* 0x000fe2000f8e18ff */
[----:B------:R-:W-:Y:S01]  /*3580*/  PRMT R3, RZ, 0x654, R3 ;  /* 0x00000654ff037816 */ /* 0x000fe20000000003 */
[----:B------:R-:W-:Y:S01]  /*3590*/  ULEA UR36, UR46, UR65, 0x6 ;  /* 0x000000412e247291 */ /* 0x000fe2000f8e30ff */
[----:B-1----:R-:W1:Y:S01]  /*35a0*/  LDS.128 R4, [R4+0x100] ;  /* 0x0001000004047984 */ /* 0x002e620000000c00 */
[----:B------:R-:W-:Y:S02]  /*35b0*/  @P0 SHF.L.U32 R2, R8, 0x1f, RZ ;  /* 0x0000001f08020819 */ /* 0x000fe400000006ff */
[----:B------:R-:W-:Y:S01]  /*35c0*/  SHF.L.U32 R0, R11, 0x1f, RZ ;  /* 0x0000001f0b007819 */ /* 0x000fe200000006ff */
[----:B------:R-:W-:Y:S01]  /*35d0*/  @!PT LDS RZ, [RZ] ;  /* 0x00000000fffff984 */ /* 0x000fe20000000800 */
[----:B------:R-:W-:Y:S01]  /*35e0*/  @!PT LDS RZ, [RZ] ;  /* 0x00000000fffff984 */ /* 0x000fe20000000800 */
[----:B------:R-:W-:Y:S01]  /*35f0*/  @!PT LDS RZ, [RZ] ;  /* 0x00000000fffff984 */ /* 0x000fe20000000800 */
[----:B------:R-:W-:Y:S01]  /*3600*/  @!PT LDS RZ, [RZ] ;  /* 0x00000000fffff984 */ /* 0x000fe20000000800 */
[----:B------:R2:W-:Y:S06]  /*3610*/  MEMBAR.ALL.CTA ;  /* 0x0000000000007992 */ /* 0x0005ec0000008000 */
[----:B--2---:R-:W2:Y:S02]  /*3620*/  FENCE.VIEW.ASYNC.S ;  /* 0x00000000000073c6 */ /* 0x004ea40000000000 */
[----:B--2---:R2:W-:Y:S01]  /*3630*/  SYNCS.ARRIVE.TRANS64.RED.A1T0 RZ, [R3+URZ], RZ ;  /* 0x000000ff03ff79a7 */ /* 0x0045e200081004ff */
[----:B------:R2:W3:Y:S01]  /*3640*/  @P0 SYNCS.PHASECHK.TRANS64.TRYWAIT P2, [UR4], R2 ;  /* 0x00000002ff0005a7 */ /* 0x0004e20008041104 */
[----:B-1----:R-:W-:Y:S01]  /*3650*/  LOP3.LUT P1, RZ, R6, 0x1, RZ, 0xc0, !PT ;  /* 0x0000000106ff7812 */ /* 0x002fe2000782c0ff */
[----:B------:R-:W1:Y:S02]  /*3660*/  SYNCS.PHASECHK.TRANS64.TRYWAIT P0, [UR45+0xb0], R0 ;  /* 0x0000b000ff0075a7 */ /* 0x000e64000800112d */
[----:B-123--:R-:W-:Y:S10]  /*3670*/  @!P0 BRA `(.L_x_60) ;  /* 0x0000004c00088947 */ /* 0x00eff40003800000 */
.L_x_136:
[----:B------:R-:W-:Y:S01]  /*3680*/  IADD3 R10, PT, PT, R10, 0x1, RZ ;  /* 0x000000010a0a7810 */ /* 0x000fe20007ffe0ff */
[----:B------:R-:W-:Y:S06]  /*3690*/  BRA.U !UP4, `(.L_x_61) ;  /* 0x000000050c107547 */ /* 0x000fec000b800000 */
[----:B------:R-:W-:Y:S01]  /*36a0*/  UPLOP3.LUT UP2, UPT, UPT, UPT, UPT, 0x40, 0x4 ;  /* 0x000000000004789c */ /* 0x000fe20003f4e870 */
[----:B------:R-:W-:Y:S01]  /*36b0*/  UMOV UR38, UR64 ;  /* 0x0000004000267c82 */ /* 0x000fe20008000000 */
[----:B------:R-:W-:Y:S01]  /*36c0*/  UMOV UR37, UR47 ;  /* 0x0000002f00257c82 */ /* 0x000fe20008000000 */
[----:B------:R-:W-:-:S08]  /*36d0*/  UMOV UR5, UR39 ;  /* 0x0000002700057c82 */ /* 0x000fd00008000000 */
.L_x_64:
[----:B------:R-:W-:Y:S02]  /*36e0*/  UIADD3 UR38, UPT, UPT, UR38, 0x1, URZ ;  /* 0x0000000126267890 */ /* 0x000fe4000fffe0ff */
[----:B------:R-:W-:Y:S02]  /*36f0*/  ULEA UR7, UR5, UR41, 0x3 ;  /* 0x0000002905077291 */ /* 0x000fe4000f8e18ff */
[----:B------:R-:W-:Y:S01]  /*3700*/  UISETP.NE.AND UP3, UPT, UR38, URZ, UPT ;  /* 0x000000ff2600728c */ /* 0x000fe2000bf65270 */
[----:B--23--:R-:W-:Y:S10]  /*3710*/  @P2 BRA `(.L_x_62) ;  /* 0x00000000000c2947 */ /* 0x00cff40003800000 */
[----:B-1----:R-:W-:Y:S04]  /*3720*/  SHF.L.U32 R3, R8, 0x1f, RZ ;  /* 0x0000001f08037819 */ /* 0x002fe800000006ff */
[----:B------:R-:W1:Y:S02]  /*3730*/  SYNCS.PHASECHK.TRANS64.TRYWAIT P0, [UR7], R3 ;  /* 0x00000003ff0075a7 */ /* 0x000e640008001107 */
[----:B-1----:R-:W-:Y:S05]  /*3740*/  @!P0 BRA `(.L_x_63) ;  /* 0x0000004800ec8947 */ /* 0x002fea0003800000 */
.L_x_62:
[----:B------:R-:W-:Y:S01]  /*3750*/  UISETP.NE.AND UP0, UPT, UR37, 0x1, UPT ;  /* 0x000000012500788c */ /* 0x000fe2000bf05270 */
[----:B------:R-:W-:Y:S01]  /*3760*/  PLOP3.LUT P2, PT, PT, PT, PT, 0x80, 0x8 ;  /* 0x000000000008781c */ /* 0x000fe20003f4f070 */
[----:B------:R-:W-:Y:S02]  /*3770*/  UIADD3 UR4, UPT, UPT, UR5, 0x1, URZ ;  /* 0x0000000105047890 */ /* 0x000fe4000fffe0ff */
[----:B------:R-:W-:Y:S02]  /*3780*/  UIADD3 UR40, UPT, UPT, UR7, 0x18, URZ ;  /* 0x0000001807287890 */ /* 0x000fe4000fffe0ff */
[----:B------:R-:W-:Y:S01]  /*3790*/  UISETP.NE.AND UP1, UPT, UR4, 0x3, UPT ;  /* 0x000000030400788c */ /* 0x000fe2000bf25270 */
[----:B------:R-:W-:Y:S01]  /*37a0*/  PLOP3.LUT P0, PT, PT, PT, UP0, 0x80, 0x8 ;  /* 0x000000000008781c */ /* 0x000fe20003f0f008 */
[----:B------:R-:W-:Y:S02]  /*37b0*/  UIADD3 UR37, UPT, UPT, UR37, -0x1, URZ ;  /* 0xffffffff25257890 */ /* 0x000fe4000fffe0ff */
[----:B------:R-:W-:Y:S02]  /*37c0*/  USEL UR6, URZ, 0x1, UP1 ;  /* 0x00000001ff067887 */ /* 0x000fe40008800000 */
[----:B------:R-:W-:Y:S01]  /*37d0*/  USEL UR39, UR4, URZ, UP1 ;  /* 0x000000ff04277287 */ /* 0x000fe20008800000 */
[----:B------:R-:W-:Y:S01]  /*37e0*/  UMOV UR7, 0x40004040 ;  /* 0x4000404000077882 */ /* 0x000fe20000000000 */
[----:B------:R-:W-:Y:S02]  /*37f0*/  UMOV UR35, 0x40004040 ;  /* 0x4000404000237882 */ /* 0x000fe40000000000 */
[----:B------:R-:W-:Y:S01]  /*3800*/  @UP0 ULEA UR4, UR39, UR41, 0x3 ;  /* 0x0000002927040291 */ /* 0x000fe2000f8e18ff */
[----:B------:R-:W-:Y:S01]  /*3810*/  LOP3.LUT R8, R8, UR6, RZ, 0x3c, !PT ;  /* 0x0000000608087c12 */ /* 0x000fe2000f8e3cff */
[----:B------:R-:W-:Y:S01]  /*3820*/  ULEA UR6, UR5, UR44, 0xa ;  /* 0x0000002c05067291 */ /* 0x000fe2000f8e50ff */
[----:B------:R-:W-:Y:S02]  /*3830*/  UMOV UR33, 0x40004040 ;  /* 0x4000404000217882 */ /* 0x000fe40000000000 */
[----:B-1----:R-:W-:Y:S01]  /*3840*/  @P0 SHF.L.U32 R0, R8, 0x1f, RZ ;  /* 0x0000001f08000819 */ /* 0x002fe200000006ff */
[----:B------:R-:W-:Y:S02]  /*3850*/  UIADD3 UR34, UPT, UPT, UR6, 0x2, URZ ;  /* 0x0000000206227890 */ /* 0x000fe4000fffe0ff */
[----:B------:R-:W-:Y:S01]  /*3860*/  UIADD3 UR30, UPT, UPT, UR6, 0x4, URZ ;  /* 0x00000004061e7890 */ /* 0x000fe2000fffe0ff */
[----:B------:R2:W3:Y:S01]  /*3870*/  @P0 SYNCS.PHASECHK.TRANS64.TRYWAIT P2, [UR4], R0 ;  /* 0x00000000ff0005a7 */ /* 0x0004e20008041104 */
[----:B------:R-:W-:Y:S02]  /*3880*/  ULEA UR4, UR5, UR43, 0xb ;  /* 0x0000002b05047291 */ /* 0x000fe4000f8e58ff */
[----:B------:R-:W-:Y:S02]  /*3890*/  UIADD3 UR26, UPT, UPT, UR6, 0x6, URZ ;  /* 0x00000006061a7890 */ /* 0x000fe4000fffe0ff */
        /* <DEDUP_REMOVED lines=10> */
[----:B------:R-:W-:Y:S01]  /*3940*/  UIADD3 UR8, UPT, UPT, UR4, 0x406, URZ ;  /* 0x0000040604087890 */ /* 0x000fe2000fffe0ff */
[----:B------:R-:W-:Y:S01]  /*3950*/  UMOV UR5, 0x40004040 ;  /* 0x4000404000057882 */ /* 0x000fe20000000000 */
[----:B------:R-:W-:Y:S01]  /*3960*/  UMOV UR31, 0x40004040 ;  /* 0x40004040001f7882 */ /* 0x000fe20000000000 */
[----:B------:R1:W-:Y:S01]  /*3970*/  UTCHMMA gdesc[UR4], gdesc[UR6], tmem[UR36], tmem[UR62], idesc[UR63], UP2 ;  /* 0x00ff3e06040075ea */ /* 0x0003e20009000024 */
[----:B------:R-:W-:Y:S01]  /*3980*/  UPLOP3.LUT UP2, UPT, UPT, UPT, UPT, 0x80, 0x8 ;  /* 0x000000000008789c */ /* 0x000fe20003f4f070 */
[----:B------:R2:W-:Y:S01]  /*3990*/  UTCHMMA gdesc[UR32], gdesc[UR34], tmem[UR36], tmem[UR60], idesc[UR61], UPT ;  /* 0x00ff3c22200075ea */ /* 0x0005e2000b800024 */
[----:B------:R-:W-:Y:S01]  /*39a0*/  UMOV UR29, 0x40004040 ;  /* 0x40004040001d7882 */ /* 0x000fe20000000000 */
[----:B------:R-:W-:Y:S01]  /*39b0*/  UMOV UR27, 0x40004040 ;  /* 0x40004040001b7882 */ /* 0x000fe20000000000 */
        /* <DEDUP_REMOVED lines=12> */
[----:B------:R-:W-:Y:S01]  /*3a80*/  UMOV UR9, 0x40004040 ;  /* 0x4000404000097882 */ /* 0x000fe20000000000 */
[----:B------:R2:W-:Y:S01]  /*3a90*/  UTCHMMA gdesc[UR12], gdesc[UR14], tmem[UR36], tmem[UR50], idesc[UR51], UPT ;  /* 0x00ff320e0c0075ea */ /* 0x0005e2000b800024 */
[----:B------:R2:W-:Y:S01]  /*3aa0*/  UTCHMMA gdesc[UR8], gdesc[UR10], tmem[UR36], tmem[UR48], idesc[UR49], UPT ;  /* 0x00ff300a080075ea */ /* 0x0005e2000b800024 */
[----:B------:R2:W-:Y:S01]  /*3ab0*/  UTCBAR.MULTICAST [UR40], URZ, UR42 ;  /* 0x000000ff280073e9 */ /* 0x0005e2000800082a */
[----:B-1----:R-:W-:Y:S01]  /*3ac0*/  UMOV UR5, UR39 ;  /* 0x0000002700057c82 */ /* 0x002fe20008000000 */
[----:B------:R-:W-:Y:S05]  /*3ad0*/  BRA.U UP3, `(.L_x_64) ;  /* 0xfffffffd03007547 */ /* 0x000fea000b83ffff */
.L_x_61:
[----:B------:R-:W-:Y:S01]  /*3ae0*/  UIADD3 UR4, UPT, UPT, UR46, 0x1, URZ ;  /* 0x000000012e047890 */ /* 0x000fe2000fffe0ff */
[C---:B------:R-:W-:Y:S01]  /*3af0*/  ISETP.NE.AND P0, PT, R10.reuse, 0x2, PT ;  /* 0x000000020a00780c */ /* 0x040fe20003f05270 */
[----:B------:R-:W-:Y:S02]  /*3b00*/  UIADD3 UR5, UPT, UPT, UR45, 0x90, URZ ;  /* 0x000000902d057890 */ /* 0x000fe4000fffe0ff */
[----:B------:R-:W-:Y:S01]  /*3b10*/  UISETP.NE.AND UP0, UPT, UR4, 0x4, UPT ;  /* 0x000000040400788c */ /* 0x000fe2000bf05270 */
[----:B-12---:R-:W-:Y:S02]  /*3b20*/  SEL R0, RZ, 0x1, P0 ;  /* 0x00000001ff007807 */ /* 0x006fe40000000000 */
[----:B------:R-:W-:Y:S01]  /*3b30*/  SEL R10, R10, RZ, P0 ;  /* 0x000000ff0a0a7207 */ /* 0x000fe20000000000 */
[----:B------:R-:W-:Y:S01]  /*3b40*/  USEL UR6, URZ, 0x1, UP0 ;  /* 0x00000001ff067887 */ /* 0x000fe20008000000 */
[----:B------:R-:W-:Y:S01]  /*3b50*/  LOP3.LUT R9, R9, R0, RZ, 0x3c, !PT ;  /* 0x0000000009097212 */ /* 0x000fe200078e3cff */
[----:B------:R-:W-:Y:S01]  /*3b60*/  USEL UR46, UR4, URZ, UP0 ;  /* 0x000000ff042e7287 */ /* 0x000fe20008000000 */
[----:B------:R1:W-:Y:S03]  /*3b70*/  UTCBAR [UR5], URZ ;  /* 0x000000ff050073e9 */ /* 0x0003e600080000ff */
[----:B------:R-:W-:Y:S01]  /*3b80*/  LOP3.LUT R11, R11, UR6, RZ, 0x3c, !PT ;  /* 0x000000060b0b7c12 */ /* 0x000fe2000f8e3cff */
[----:B------:R-:W-:Y:S07]  /*3b90*/  @P1 BRA `(.L_x_65) ;  /* 0xfffffff800501947 */ /* 0x000fee000383ffff */
[----:B------:R-:W2:Y:S01]  /*3ba0*/  S2UR UR8, SR_CgaCtaId ;  /* 0x00000000000879c3 */ /* 0x000ea20000008800 */
[----:B------:R-:W-:Y:S01]  /*3bb0*/  ELECT P0, URZ, PT ;  /* 0x0000000000ff782f */ /* 0x000fe20003800000 */
[----:B------:R-:W-:Y:S01]  /*3bc0*/  IMAD.MOV.U32 R0, RZ, RZ, 0x1 ;  /* 0x00000001ff007424 */ /* 0x000fe200078e00ff */
[----:B------:R-:W-:Y:S01]  /*3bd0*/  UIADD3 UR41, UPT, UPT, UR41, 0xb0, URZ ;  /* 0x000000b029297890 */ /* 0x000fe2000fffe0ff */
[----:B------:R-:W-:Y:S01]  /*3be0*/  SHF.L.U32 R3, R11, 0x1f, RZ ;  /* 0x0000001f0b037819 */ /* 0x000fe200000006ff */
[----:B------:R-:W-:-:S03]  /*3bf0*/  UMOV UR4, 0x40 ;  /* 0x0000004000047882 */ /* 0x000fc60000000000 */
[----:B------:R-:W-:Y:S01]  /*3c00*/  UVIRTCOUNT.DEALLOC.SMPOOL 0x80 ;  /* 0x000000800000784c */ /* 0x000fe20000000000 */
[----:B--2---:R-:W-:Y:S02]  /*3c10*/  ULEA UR8, UR8, UR4, 0x18 ;  /* 0x0000000408087291 */ /* 0x004fe4000f8ec0ff */
[----:B------:R-:W-:-:S07]  /*3c20*/  ULEA UR4, UR46, UR41, 0x3 ;  /* 0x000000292e047291 */ /* 0x000fce000f8e18ff */
[----:B------:R2:W-:Y:S02]  /*3c30*/  @P0 STS.U8 [UR8+0x1c], R0 ;  /* 0x00001c00ff000988 */ /* 0x0005e40008000008 */
[----:B------:R-:W4:Y:S02]  /*3c40*/  SYNCS.PHASECHK.TRANS64.TRYWAIT P0, [UR4], R3 ;  /* 0x00000003ff0075a7 */ /* 0x000f240008001104 */
[----:B--2-4-:R-:W-:Y:S05]  /*3c50*/  @!P0 BRA `(.L_x_66) ;  /* 0x0000004400c08947 */ /* 0x014fea0003800000 */
.L_x_139:
[----:B------:R-:W-:-:S04]  /*3c60*/  UIADD3 UR4, UPT, UPT, UR46, 0x1, URZ ;  /* 0x000000012e047890 */ /* 0x000fc8000fffe0ff */
[----:B------:R-:W-:-:S04]  /*3c70*/  UISETP.NE.AND UP0, UPT, UR4, 0x4, UPT ;  /* 0x000000040400788c */ /* 0x000fc8000bf05270 */
[----:B------:R-:W-:Y:S02]  /*3c80*/  USEL UR6, URZ, 0x1, UP0 ;  /* 0x00000001ff067887 */ /* 0x000fe40008000000 */
[----:B------:R-:W-:-:S04]  /*3c90*/  USEL UR4, UR4, URZ, UP0 ;  /* 0x000000ff04047287 */ /* 0x000fc80008000000 */
[----:B-1----:R-:W-:Y:S01]  /*3ca0*/  ULEA UR5, UR4, UR41, 0x3 ;  /* 0x0000002904057291 */ /* 0x002fe2000f8e18ff */
[----:B------:R-:W-:-:S04]  /*3cb0*/  LOP3.LUT R2, R11, UR6, RZ, 0x3c, !PT ;  /* 0x000000060b027c12 */ /* 0x000fc8000f8e3cff */
[----:B--2---:R-:W-:-:S04]  /*3cc0*/  SHF.L.U32 R3, R2, 0x1f, RZ ;  /* 0x0000001f02037819 */ /* 0x004fc800000006ff */
[----:B------:R-:W1:Y:S02]  /*3cd0*/  SYNCS.PHASECHK.TRANS64.TRYWAIT P0, [UR5], R3 ;  /* 0x00000003ff0075a7 */ /* 0x000e640008001105 */
[----:B-1----:R-:W-:Y:S05]  /*3ce0*/  @!P0 BRA `(.L_x_67) ;  /* 0x0000004400b48947 */ /* 0x002fea0003800000 */
.L_x_141:
        /* <DEDUP_REMOVED lines=9> */
.L_x_143:
[----:B------:R-:W-:-:S04]  /*3d80*/  UIADD3 UR4, UPT, UPT, UR4, 0x1, URZ ;  /* 0x0000000104047890 */ /* 0x000fc8000fffe0ff */
[----:B------:R-:W-:-:S04]  /*3d90*/  UISETP.NE.AND UP0, UPT, UR4, 0x4, UPT ;  /* 0x000000040400788c */ /* 0x000fc8000bf05270 */
[----:B------:R-:W-:Y:S02]  /*3da0*/  USEL UR5, URZ, 0x1, UP0 ;  /* 0x00000001ff057887 */ /* 0x000fe40008000000 */
[----:B------:R-:W-:-:S04]  /*3db0*/  USEL UR4, UR4, URZ, UP0 ;  /* 0x000000ff04047287 */ /* 0x000fc80008000000 */
[----:B------:R-:W-:Y:S01]  /*3dc0*/  ULEA UR4, UR4, UR41, 0x3 ;  /* 0x0000002904047291 */ /* 0x000fe2000f8e18ff */
[----:B-1----:R-:W-:-:S04]  /*3dd0*/  LOP3.LUT R3, R2, UR5, RZ, 0x3c, !PT ;  /* 0x0000000502037c12 */ /* 0x002fc8000f8e3cff */
[----:B------:R-:W-:-:S04]  /*3de0*/  SHF.L.U32 R3, R3, 0x1f, RZ ;  /* 0x0000001f03037819 */ /* 0x000fc800000006ff */
[----:B------:R-:W1:Y:S02]  /*3df0*/  SYNCS.PHASECHK.TRANS64.TRYWAIT P0, [UR4], R3 ;  /* 0x00000003ff0075a7 */ /* 0x000e640008001104 */
[----:B-1----:R-:W-:Y:S05]  /*3e00*/  @!P0 BRA `(.L_x_69) ;  /* 0x00000044009c8947 */ /* 0x002fea0003800000 */
.L_x_145:
[----:B------:R-:W-:Y:S01]  /*3e10*/  NOP ;  /* 0x0000000000007918 */ /* 0x000fe20000000000 */
[----:B-1----:R-:W1:Y:S01]  /*3e20*/  LDS R0, [UR8+0x14] ;  /* 0x00001408ff007984 */ /* 0x002e620008000800 */
[----:B------:R-:W-:Y:S01]  /*3e30*/  ULOP3.LUT UR4, UR65, 0xffff, URZ, 0xc0, !UPT ;  /* 0x0000ffff41047892 */ /* 0x000fe2000f8ec0ff */
[----:B------:R-:W-:Y:S01]  /*3e40*/  UMOV UR5, 0xffff ;  /* 0x0000ffff00057882 */ /* 0x000fe20000000000 */
[----:B------:R-:W-:Y:S02]  /*3e50*/  UMOV UR6, 0x1 ;  /* 0x0000000100067882 */ /* 0x000fe40000000000 */
[----:B------:R-:W-:-:S04]  /*3e60*/  USHF.R.U32.HI UR4, URZ, 0x5, UR4 ;  /* 0x00000005ff047899 */ /* 0x000fc80008011604 */
[----:B------:R-:W-:Y:S02]  /*3e70*/  USHF.L.U32 UR5, UR5, UR4, URZ ;  /* 0x0000000405057299 */ /* 0x000fe400080006ff */
[----:B------:R-:W-:-:S04]  /*3e80*/  USHF.L.U32 UR4, UR6, UR4, URZ ;  /* 0x0000000406047299 */ /* 0x000fc800080006ff */
[----:B-1----:R-:W-:-:S04]  /*3e90*/  LOP3.LUT R0, R0, UR5, RZ, 0xc0, !PT ;  /* 0x0000000500007c12 */ /* 0x002fc8000f8ec0ff */
[----:B------:R-:W-:-:S13]  /*3ea0*/  ISETP.NE.AND P0, PT, R0, UR5, PT ;  /* 0x0000000500007c0c */ /* 0x000fda000bf05270 */
[----:B------:R-:W-:Y:S05]  /*3eb0*/  @P0 BRA `(.L_x_70) ;  /* 0x0000000000580947 */ /* 0x000fea0003800000 */
[----:B------:R-:W1:Y:S02]  /*3ec0*/  LDS R0, [UR8+0x18] ;  /* 0x00001808ff007984 */ /* 0x000e640008000800 */
[----:B-1----:R-:W-:-:S04]  /*3ed0*/  LOP3.LUT R0, R0, UR4, RZ, 0xc0, !PT ;  /* 0x0000000400007c12 */ /* 0x002fc8000f8ec0ff */
[----:B------:R-:W-:-:S13]  /*3ee0*/  ISETP.NE.AND P0, PT, R0, UR4, PT ;  /* 0x0000000400007c0c */ /* 0x000fda000bf05270 */
[----:B------:R-:W-:Y:S05]  /*3ef0*/  @P0 BRA `(.L_x_71) ;  /* 0x00000000003c0947 */ /* 0x000fea0003800000 */
[----:B------:R-:W1:Y:S01]  /*3f00*/  S2R R2, SR_LANEID ;  /* 0x0000000000027919 */ /* 0x000e620000000000 */
[----:B------:R-:W-:Y:S01]  /*3f10*/  ULOP3.LUT UR5, URZ, UR5, URZ, 0x33, !UPT ;  /* 0x00000005ff057292 */ /* 0x000fe2000f8e33ff */
[----:B------:R-:W-:Y:S01]  /*3f20*/  LOP3.LUT R4, RZ, UR4, RZ, 0x33, !PT ;  /* 0x00000004ff047c12 */ /* 0x000fe2000f8e33ff */
[----:B------:R-:W-:Y:S02]  /*3f30*/  VOTEU.ANY UR4, UPT, PT ;  /* 0x0000000000047886 */ /* 0x000fe400038e0100 */
[----:B------:R-:W-:Y:S01]  /*3f40*/  UFLO.U32 UR4, UR4 ;  /* 0x00000004000472bd */ /* 0x000fe200080e0000 */
[----:B------:R-:W2:Y:S01]  /*3f50*/  REDUX UR6, R4 ;  /* 0x00000000040673c4 */ /* 0x000ea20000000000 */
[----:B------:R-:W-:-:S06]  /*3f60*/  IMAD.U32 R0, RZ, RZ, UR5 ;  /* 0x00000005ff007e24 */ /* 0x000fcc000f8e00ff */
[----:B------:R4:W-:Y:S01]  /*3f70*/  UTCATOMSWS.AND URZ, UR5 ;  /* 0x0000000500ff79e3 */ /* 0x0009e20008000000 */
[----:B------:R-:W3:Y:S01]  /*3f80*/  REDUX UR7, R0 ;  /* 0x00000000000773c4 */ /* 0x000ee20000000000 */
[----:B-1----:R-:W-:Y:S01]  /*3f90*/  ISETP.EQ.U32.AND P0, PT, R2, UR4, PT ;  /* 0x0000000402007c0c */ /* 0x002fe2000bf02070 */
[----:B--2---:R-:W-:Y:S01]  /*3fa0*/  IMAD.U32 R2, RZ, RZ, UR6 ;  /* 0x00000006ff027e24 */ /* 0x004fe2000f8e00ff */
[----:B---3--:R-:W-:-:S11]  /*3fb0*/  MOV R3, UR7 ;  /* 0x0000000700037c02 */ /* 0x008fd60008000f00 */
[----:B------:R4:W-:Y:S04]  /*3fc0*/  @P0 ATOMS.AND RZ, [UR8+0x14], R3 ;  /* 0x00001403ffff098c */ /* 0x0009e8000a800008 */
[----:B------:R4:W-:Y:S01]  /*3fd0*/  @P0 ATOMS.AND RZ, [UR8+0x18], R2 ;  /* 0x00001802ffff098c */ /* 0x0009e2000a800008 */
[----:B------:R-:W-:Y:S05]  /*3fe0*/  BRA `(.L_x_72) ;  /* 0x0000000000147947 */ /* 0x000fea0003800000 */
.L_x_71:
[----:B------:R-:W-:Y:S02]  /*3ff0*/  MOV R2, 0x4010 ;  /* 0x0000401000027802 */ /* 0x000fe40000000f00 */
[----:B---3-5:R-:W-:Y:S05]  /*4000*/  CALL.REL.NOINC `($__internal_0_$__cuda_sm10x_tcgen05_guardrail_trap_col_being_dealloced_not_returned_by_alloc) ;  /* 0x0000004800107944 */ /* 0x028fea0003c00000 */
[----:B------:R-:W-:Y:S05]  /*4010*/  BRA `(.L_x_72) ;  /* 0x0000000000087947 */ /* 0x000fea0003800000 */
.L_x_70:
[----:B------:R-:W-:Y:S02]  /*4020*/  MOV R2, 0x4040 ;  /* 0x0000404000027802 */ /* 0x000fe40000000f00 */
[----:B---3-5:R-:W-:Y:S05]  /*4030*/  CALL.REL.NOINC `($__internal_2_$__cuda_sm10x_tcgen05_guardrail_trap_unallocated_columns_being_dealloced) ;  /* 0x00000048001c7944 */ /* 0x028fea0003c00000 */
.L_x_72:
[----:B------:R-:W-:Y:S01]  /*4040*/  NOP ;  /* 0x0000000000007918 */ /* 0x000fe20000000000 */
[----:B----4-:R-:W-:Y:S05]  /*4050*/  EXIT ;  /* 0x000000000000794d */ /* 0x010fea0003800000 */
.L_x_54:
[----:B------:R-:W-:-:S09]  /*4060*/  UISETP.NE.OR UP0, UPT, UR22, 0x3, !UP3 ;  /* 0x000000031600788c */ /* 0x000fd2000df05670 */
[----:B------:R-:W-:Y:S05]  /*4070*/  BRA.U UP0, `(.L_x_73) ;  /* 0x0000000d00f07547 */ /* 0x000fea000b800000 */
[----:B------:R-:W1:Y:S01]  /*4080*/  LDCU UR33, c[0x0][0x370] ;  /* 0x00006e00ff2177ac */ /* 0x000e620008000800 */
[----:B------:R-:W2:Y:S01]  /*4090*/  LDC.64 R16, c[0x0][0x348] ;  /* 0x0000d200ff107b82 */ /* 0x000ea20000000a00 */
[----:B------:R-:W-:Y:S02]  /*40a0*/  HFMA2 R13, -RZ, RZ, 0, 0 ;  /* 0x00000000ff0d7431 */ /* 0x000fe400000001ff */
[----:B------:R-:W-:Y:S01]  /*40b0*/  IMAD.MOV.U32 R15, RZ, RZ, 0x1 ;  /* 0x00000001ff0f7424 */ /* 0x000fe200078e00ff */
[----:B------:R-:W1:Y:S01]  /*40c0*/  LDCU.128 UR28, c[0x0][0xb10] ;  /* 0x00016200ff1c77ac */ /* 0x000e620008000c00 */
[----:B------:R-:W-:Y:S01]  /*40d0*/  IMAD.MOV.U32 R14, RZ, RZ, RZ ;  /* 0x000000ffff0e7224 */ /* 0x000fe200078e00ff */
[----:B------:R-:W-:Y:S01]  /*40e0*/  MOV R7, 0x2000 ;  /* 0x0000200000077802 */ /* 0x000fe20000000f00 */
[----:B------:R-:W3:Y:S01]  /*40f0*/  LDCU UR32, c[0x0][0x374] ;  /* 0x00006e80ff2077ac */ /* 0x000ee20008000800 */
[----:B------:R-:W4:Y:S01]  /*4100*/  LDC.64 R2, c[0x0][0x888] ;  /* 0x00022200ff027b82 */ /* 0x000f220000000a00 */
[----:B------:R-:W3:Y:S01]  /*4110*/  LDCU UR15, c[0x0][0xb0c] ;  /* 0x00016180ff0f77ac */ /* 0x000ee20008000800 */
[----:B------:R-:W3:Y:S06]  /*4120*/  LDCU UR38, c[0x0][0xb20] ;  /* 0x00016400ff2677ac */ /* 0x000eec0008000800 */
[----:B------:R-:W2:Y:S01]  /*4130*/  LDC.64 R4, c[0x0][0x890] ;  /* 0x00022400ff047b82 */ /* 0x000ea20000000a00 */
[----:B------:R-:W3:Y:S01]  /*4140*/  LDCU UR4, c[0x0][0xb30] ;  /* 0x00016600ff0477ac */ /* 0x000ee20008000800 */
[----:B-1----:R-:W-:-:S02]  /*4150*/  UIMAD.WIDE.U32 UR6, UR33, UR28, URZ ;  /* 0x0000001c210672a5 */ /* 0x002fc4000f8e00ff */
[----:B---3--:R-:W-:Y:S01]  /*4160*/  UIMAD.WIDE.U32 UR8, UR32, UR31, URZ ;  /* 0x0000001f200872a5 */ /* 0x008fe2000f8e00ff */
[----:B------:R-:W-:Y:S01]  /*4170*/  UMOV UR24, 0x400 ;  /* 0x0000040000187882 */ /* 0x000fe20000000000 */
[----:B------:R-:W-:-:S03]  /*4180*/  UPLOP3.LUT UP3, UPT, UPT, UPT, UPT, 0x40, 0x4 ;  /* 0x000000000004789c */ /* 0x000fc60003f6e870 */
[----:B------:R-:W-:Y:S01]  /*4190*/  UMOV UR6, UR7 ;  /* 0x0000000700067c82 */ /* 0x000fe20008000000 */
[----:B------:R-:W-:Y:S01]  /*41a0*/  UISETP.GE.AND UP0, UPT, UR42, 0x1, UPT ;  /* 0x000000012a00788c */ /* 0x000fe2000bf06270 */
[----:B------:R-:W-:Y:S01]  /*41b0*/  UMOV UR34, UR9 ;  /* 0x0000000900227c82 */ /* 0x000fe20008000000 */
[----:B------:R-:W-:Y:S01]  /*41c0*/  UISETP.NE.AND UP4, UPT, UR42, 0x1, UPT ;  /* 0x000000012a00788c */ /* 0x000fe2000bf85270 */
[----:B------:R-:W1:Y:S01]  /*41d0*/  LDCU.64 UR16, c[0x0][0xb28] ;  /* 0x00016500ff1077ac */ /* 0x000e620008000a00 */
[----:B------:R-:W-:Y:S02]  /*41e0*/  ULEA UR24, UR54, UR24, 0x18 ;  /* 0x0000001836187291 */ /* 0x000fe4000f8ec0ff */
[----:B------:R-:W-:Y:S02]  /*41f0*/  UISETP.NE.AND UP6, UPT, UR15, 0x1, UPT ;  /* 0x000000010f00788c */ /* 0x000fe4000bfc5270 */
[----:B------:R-:W-:Y:S02]  /*4200*/  UISETP.NE.AND UP5, UPT, UR30, 0x1, UPT ;  /* 0x000000011e00788c */ /* 0x000fe4000bfa5270 */
[----:B------:R-:W-:-:S02]  /*4210*/  USHF.R.U32.HI UR35, URZ, UR29, UR6 ;  /* 0x0000001dff237299 */ /* 0x000fc40008011606 */
[----:B------:R-:W-:Y:S02]  /*4220*/  USHF.R.U32.HI UR34, URZ, UR38, UR34 ;  /* 0x00000026ff227299 */ /* 0x000fe40008011622 */
[----:B------:R-:W-:Y:S01]  /*4230*/  UISETP.NE.AND UP2, UPT, UR4, 0x1, UPT ;  /* 0x000000010400788c */ /* 0x000fe2000bf45270 */
[----:B------:R-:W-:-:S10]  /*4240*/  UMOV UR12, URZ ;  /* 0x000000ff000c7c82 */ /* 0x000fd40008000000 */
.L_x_82:
[C---:B------:R-:W-:Y:S02]  /*4250*/  LEA R12, R14.reuse, UR24, 0x3 ;  /* 0x000000180e0c7c11 */ /* 0x040fe4000f8e18ff */
[----:B------:R-:W-:Y:S02]  /*4260*/  SHF.L.U32 R9, R13, 0x1f, RZ ;  /* 0x0000001f0d097819 */ /* 0x000fe400000006ff */
[----:B------:R-:W-:Y:S02]  /*4270*/  LEA R10, R14, UR24, 0x4 ;  /* 0x000000180e0a7c11 */ /* 0x000fe4000f8e20ff */
[----:B---3--:R-:W3:Y:S02]  /*4280*/  SYNCS.PHASECHK.TRANS64.TRYWAIT P0, [R12+URZ+0x70], R9 ;  /* 0x000070090c0075a7 */ /* 0x008ee400080011ff */
[----:B---3--:R-:W-:Y:S05]  /*4290*/  @!P0 BRA `(.L_x_74) ;  /* 0x0000004000908947 */ /* 0x008fea0003800000 */
.L_x_146:
[----:B---3--:R-:W3:Y:S01]  /*42a0*/  LDS.128 R8, [R10+0x100] ;  /* 0x000100000a087984 */ /* 0x008ee20000000c00 */
[----:B------:R-:W-:Y:S01]  /*42b0*/  UISETP.GE.AND UP0, UPT, UR42, 0x1, UPT ;  /* 0x000000012a00788c */ /* 0x000fe2000bf06270 */
[----:B------:R-:W-:Y:S01]  /*42c0*/  @!PT LDS RZ, [RZ] ;  /* 0x00000000fffff984 */ /* 0x000fe20000000800 */
[----:B------:R-:W-:Y:S01]  /*42d0*/  @!PT LDS RZ, [RZ] ;  /* 0x00000000fffff984 */ /* 0x000fe20000000800 */
[----:B------:R-:W-:Y:S01]  /*42e0*/  @!PT LDS RZ, [RZ] ;  /* 0x00000000fffff984 */ /* 0x000fe20000000800 */
[----:B------:R-:W-:Y:S01]  /*42f0*/  @!PT LDS RZ, [RZ] ;  /* 0x00000000fffff984 */ /* 0x000fe20000000800 */
[----:B------:R1:W-:Y:S06]  /*4300*/  MEMBAR.ALL.CTA ;  /* 0x0000000000007992 */ /* 0x0003ec0000008000 */
[----:B-1----:R-:W1:Y:S01]  /*4310*/  FENCE.VIEW.ASYNC.S ;  /* 0x00000000000073c6 */ /* 0x002e620000000000 */
[----:B---3--:R-:W-:Y:S11]  /*4320*/  LOP3.LUT P0, RZ, R10, 0x1, RZ, 0xc0, !PT ;  /* 0x000000010aff7812 */ /* 0x008ff6000780c0ff */
[----:B------:R-:W-:Y:S02]  /*4330*/  @!UPT UIADD3 URZ, UPT, UPT, URZ, URZ, URZ ;  /* 0x000000fffffff290 */ /* 0x000fe4000fffe0ff */
[----:B-1----:R-:W-:Y:S01]  /*4340*/  VOTEU.ANY UP1, P0 ;  /* 0x0000000000ff7886 */ /* 0x002fe20000020100 */
[----:B------:R-:W-:Y:S11]  /*4350*/  PLOP3.LUT P0, PT, PT, PT, UP1, 0x80, 0x8 ;  /* 0x000000000008781c */ /* 0x000ff60003f0f018 */
[----:B------:R-:W-:Y:S02]  /*4360*/  @!UPT UIADD3 URZ, UPT, UPT, URZ, URZ, URZ ;  /* 0x000000fffffff290 */ /* 0x000fe4000fffe0ff */
[----:B------:R-:W-:Y:S02]  /*4370*/  @P0 SHF.R.U32.HI R0, RZ, 0x10, R9 ;  /* 0x00000010ff000819 */ /* 0x000fe40000011609 */
[----:B------:R-:W-:Y:S02]  /*4380*/  @P0 MOV R6, R8 ;  /* 0x0000000800060202 */ /* 0x000fe40000000f00 */
[----:B------:R-:W-:Y:S01]  /*4390*/  @P0 R2UR UR4, R0 ;  /* 0x00000000000402ca */ /* 0x000fe200000e0000 */
[----:B------:R-:W-:Y:S01]  /*43a0*/  VIADD R0, R12, 0x80 ;  /* 0x000000800c007836 */ /* 0x000fe20000000000 */
[----:B------:R-:W-:Y:S02]  /*43b0*/  @P0 LOP3.LUT R8, R9, 0xffff, RZ, 0xc0, !PT ;  /* 0x0000ffff09080812 */ /* 0x000fe400078ec0ff */
[----:B------:R-:W-:Y:S02]  /*43c0*/  @P0 R2UR UR6, R6 ;  /* 0x00000000060602ca */ /* 0x000fe400000e0000 */
[----:B------:R-:W-:Y:S02]  /*43d0*/  PRMT R0, RZ, 0x654, R0 ;  /* 0x00000654ff007816 */ /* 0x000fe40000000000 */
[----:B------:R-:W-:Y:S02]  /*43e0*/  @P0 R2UR UR5, R8 ;  /* 0x00000000080502ca */ /* 0x000fe400000e0000 */
[----:B------:R1:W-:Y:S03]  /*43f0*/  SYNCS.ARRIVE.TRANS64.RED.A1T0 RZ, [R0+URZ], RZ ;  /* 0x000000ff00ff79a7 */ /* 0x0003e600081004ff */
[----:B------:R-:W-:Y:S04]  /*4400*/  @UP1 UMOV UR27, UR4 ;  /* 0x00000004001b1c82 */ /* 0x000fe80008000000 */
[----:B------:R-:W-:Y:S04]  /*4410*/  @UP1 UMOV UR14, UR6 ;  /* 0x00000006000e1c82 */ /* 0x000fe80008000000 */
[----:B------:R-:W-:Y:S01]  /*4420*/  @UP1 UMOV UR13, UR5 ;  /* 0x00000005000d1c82 */ /* 0x000fe20008000000 */
[----:B------:R-:W-:Y:S05]  /*4430*/  BRA.U !UP0, `(.L_x_75) ;  /* 0x0000000108a47547 */ /* 0x000fea000b800000 */
[----:B------:R-:W-:Y:S02]  /*4440*/  UIMAD.WIDE.U32 UR8, UR13, UR31, URZ ;  /* 0x0000001f0d0872a5 */ /* 0x000fe4000f8e00ff */
[----:B------:R-:W-:Y:S02]  /*4450*/  UIMAD.WIDE.U32 UR10, UR14, UR28, URZ ;  /* 0x0000001c0e0a72a5 */ /* 0x000fe4000f8e00ff */
[----:B------:R-:W-:Y:S02]  /*4460*/  USEL UR4, UR32, UR34, !UP5 ;  /* 0x0000002220047287 */ /* 0x000fe4000e800000 */
[----:B------:R-:W-:Y:S02]  /*4470*/  USEL UR7, UR33, UR35, !UP6 ;  /* 0x0000002321077287 */ /* 0x000fe4000f000000 */
[----:B------:R-:W-:Y:S02]  /*4480*/  UIMAD.WIDE.U32 UR18, UR4, UR16, URZ ;  /* 0x00000010041272a5 */ /* 0x000fe4000f8e00ff */
[----:B------:R-:W-:Y:S01]  /*4490*/  UIMAD.WIDE.U32 UR20, UR7, UR16, URZ ;  /* 0x00000010071472a5 */ /* 0x000fe2000f8e00ff */
[----:B------:R-:W-:Y:S02]  /*44a0*/  UMOV UR5, UR9 ;  /* 0x0000000900057c82 */ /* 0x000fe40008000000 */
[----:B------:R-:W-:Y:S03]  /*44b0*/  USHF.R.U32.HI UR6, URZ, UR38, UR5 ;  /* 0x00000026ff067299 */ /* 0x000fe60008011605 */
[----:B------:R-:W-:Y:S01]  /*44c0*/  UMOV UR5, UR11 ;  /* 0x0000000b00057c82 */ /* 0x000fe20008000000 */
[----:B------:R-:W-:Y:S02]  /*44d0*/  USEL UR6, UR13, UR6, !UP5 ;  /* 0x000000060d067287 */ /* 0x000fe4000e800000 */
[----:B------:R-:W-:Y:S02]  /*44e0*/  USHF.R.U32.HI UR8, URZ, UR29, UR5 ;  /* 0x0000001dff087299 */ /* 0x000fe40008011605 */
[----:B------:R-:W-:Y:S01]  /*44f0*/  UIMAD.WIDE.U32 UR10, UR6, UR16, URZ ;  /* 0x00000010060a72a5 */ /* 0x000fe2000f8e00ff */
[----:B------:R-:W-:Y:S02]  /*4500*/  UMOV UR5, UR19 ;  /* 0x0000001300057c82 */ /* 0x000fe40008000000 */
[----:B------:R-:W-:Y:S03]  /*4510*/  @UP4 USHF.R.U32.HI UR4, URZ, UR17, UR5 ;  /* 0x00000011ff044299 */ /* 0x000fe60008011605 */
[----:B------:R-:W-:Y:S01]  /*4520*/  UMOV UR5, UR21 ;  /* 0x0000001500057c82 */ /* 0x000fe20008000000 */
[----:B------:R-:W-:Y:S02]  /*4530*/  UIMAD UR4, UR42, UR4, URZ ;  /* 0x000000042a0472a4 */ /* 0x000fe4000f8e02ff */
[----:B------:R-:W-:Y:S02]  /*4540*/  @UP4 USHF.R.U32.HI UR7, URZ, UR17, UR5 ;  /* 0x00000011ff074299 */ /* 0x000fe40008011605 */
[----:B------:R-:W-:Y:S02]  /*4550*/  USEL UR5, UR14, UR8, !UP6 ;  /* 0x000000080e057287 */ /* 0x000fe4000f000000 */
[----:B------:R-:W-:Y:S02]  /*4560*/  UIMAD UR8, UR42, UR7, URZ ;  /* 0x000000072a0872a4 */ /* 0x000fe4000f8e02ff */
[----:B------:R-:W-:Y:S03]  /*4570*/  UISETP.GE.AND UP0, UPT, UR6, UR4, UPT ;  /* 0x000000040600728c */ /* 0x000fe6000bf06270 */
[----:B------:R-:W-:Y:S01]  /*4580*/  UMOV UR4, UR11 ;  /* 0x0000000b00047c82 */ /* 0x000fe20008000000 */
[----:B------:R-:W-:Y:S02]  /*4590*/  UISETP.GE.OR UP0, UPT, UR5, UR8, UP0 ;  /* 0x000000080500728c */ /* 0x000fe40008706670 */
[----:B------:R-:W-:Y:S02]  /*45a0*/  USHF.R.U32.HI UR4, URZ, UR17, UR4 ;  /* 0x00000011ff047299 */ /* 0x000fe40008011604 */
[----:B------:R-:W-:Y:S02]  /*45b0*/  UIMAD.WIDE.U32 UR8, UR5, UR16, URZ ;  /* 0x00000010050872a5 */ /* 0x000fe4000f8e00ff */
[----:B------:R-:W-:Y:S04]  /*45c0*/  USEL UR10, UR6, UR4, !UP4 ;  /* 0x00000004060a7287 */ /* 0x000fe8000e000000 */
[----:B------:R-:W-:Y:S01]  /*45d0*/  UIADD3 UR11, UPT, UPT, -UR10, URZ, URZ ;  /* 0x000000ff0a0b7290 */ /* 0x000fe2000fffe1ff */
[----:B------:R-:W-:Y:S02]  /*45e0*/  @!UP0 UMOV UR4, UR9 ;  /* 0x0000000900048c82 */ /* 0x000fe40008000000 */
[----:B------:R-:W-:Y:S02]  /*45f0*/  @!UP0 USHF.R.U32.HI UR4, URZ, UR17, UR4 ;  /* 0x00000011ff048299 */ /* 0x000fe40008011604 */
[----:B------:R-:W-:Y:S02]  /*4600*/  UIMAD UR8, UR42, UR11, UR6 ;  /* 0x0000000b2a0872a4 */ /* 0x000fe4000f8e0206 */
[----:B------:R-:W-:Y:S04]  /*4610*/  @!UP0 USEL UR4, UR5, UR4, !UP4 ;  /* 0x0000000405048287 */ /* 0x000fe8000e000000 */
[----:B------:R-:W-:Y:S02]  /*4620*/  @!UP0 UIMAD UR8, UR7, UR8, UR4 ;  /* 0x00000008070882a4 */ /* 0x000fe4000f8e0204 */
[----:B------:R-:W-:Y:S02]  /*4630*/  @!UP0 UIADD3 UR9, UPT, UPT, UR10, -UR4, URZ ;  /* 0x800000040a098290 */ /* 0x000fe4000fffe0ff */
[----:B------:R-:W-:Y:S02]  /*4640*/  UIADD3 UR4, UPT, UPT, -UR5, URZ, URZ ;  /* 0x000000ff05047290 */ /* 0x000fe4000fffe1ff */
[----:B------:R-:W-:Y:S02]  /*4650*/  UIADD3 UR7, UPT, UPT, -UR6, URZ, URZ ;  /* 0x000000ff06077290 */ /* 0x000fe4000fffe1ff */
[----:B------:R-:W-:Y:S02]  /*4660*/  @!UP0 UIMAD UR6, UR9, UR42, UR5 ;  /* 0x0000002a090682a4 */ /* 0x000fe4000f8e0205 */
[----:B------:R-:W-:Y:S02]  /*4670*/  UIMAD UR14, UR15, UR4, UR14 ;  /* 0x000000040f0e72a4 */ /* 0x000fe4000f8e020e */
[----:B------:R-:W-:Y:S01]  /*4680*/  UIMAD UR13, UR30, UR7, UR13 ;  /* 0x000000071e0d72a4 */ /* 0x000fe2000f8e020d */
[----:B------:R-:W-:Y:S02]  /*4690*/  @!UP0 UMOV UR5, UR8 ;  /* 0x0000000800058c82 */ /* 0x000fe40008000000 */
[----:B------:R-:W-:Y:S02]  /*46a0*/  UIMAD UR14, UR5, UR15, UR14 ;  /* 0x0000000f050e72a4 */ /* 0x000fe4000f8e020e */
[----:B------:R-:W-:Y:S11]  /*46b0*/  UIMAD UR13, UR6, UR30, UR13 ;  /* 0x0000001e060d72a4 */ /* 0x000ff6000f8e020d */
[----:B------:R-:W-:Y:S01]  /*46c0*/  @!UPT UIADD3 URZ, UPT, UPT, URZ, URZ, URZ ;  /* 0x000000fffffff290 */ /* 0x000fe2000fffe0ff */
.L_x_75:
[----:B------:R-:W3:Y:S01]  /*46d0*/  @!UP2 LDCU.128 UR20, c[0x0][0xb10] ;  /* 0x00016200ff14a7ac */ /* 0x000ee20008000c00 */
[C---:B--2---:R-:W-:Y:S02]  /*46e0*/  ISETP.NE.U32.AND P1, PT, R4.reuse, RZ, PT ;  /* 0x000000ff0400720c */ /* 0x044fe40003f25070 */
[----:B------:R-:W-:Y:S02]  /*46f0*/  ISETP.NE.U32.AND P0, PT, R4, RZ, PT ;  /* 0x000000ff0400720c */ /* 0x000fe40003f05070 */
[C---:B------:R-:W-:Y:S02]  /*4700*/  ISETP.NE.AND.EX P1, PT, R5.reuse, RZ, PT, P1 ;  /* 0x000000ff0500720c */ /* 0x040fe40003f25310 */
[----:B------:R-:W-:Y:S01]  /*4710*/  ISETP.NE.AND.EX P0, PT, R5, RZ, PT, P0 ;  /* 0x000000ff0500720c */ /* 0x000fe20003f05300 */
[----:B------:R-:W2:Y:S01]  /*4720*/  @!UP2 LDCU UR5, c[0x0][0xb0c] ;  /* 0x00016180ff05a7ac */ /* 0x000ea20008000800 */
[----:B------:R-:W-:Y:S02]  /*4730*/  USHF.L.U32 UR11, UR25, 0x7, URZ ;  /* 0x00000007190b7899 */ /* 0x000fe400080006ff */
[----:B------:R-:W-:Y:S02]  /*4740*/  USHF.L.U32 UR10, UR26, 0x6, URZ ;  /* 0x000000061a0a7899 */ /* 0x000fe400080006ff */
[----:B---3--:R-:W-:Y:S07]  /*4750*/  UIMAD.WIDE.U32 UR6, UR14, UR20, URZ ;  /* 0x000000140e0672a5 */ /* 0x008fee000f8e00ff */
[----:B------:R-:W-:Y:S01]  /*4760*/  @!UP2 UMOV UR4, UR7 ;  /* 0x000000070004ac82 */ /* 0x000fe20008000000 */
[----:B--2---:R-:W-:Y:S02]  /*4770*/  @!UP2 UISETP.NE.AND UP0, UPT, UR5, 0x1, UPT ;  /* 0x000000010500a88c */ /* 0x004fe4000bf05270 */
[----:B------:R-:W-:Y:S02]  /*4780*/  @!UP2 USHF.R.U32.HI UR4, URZ, UR21, UR4 ;  /* 0x00000015ff04a299 */ /* 0x000fe40008011604 */
[----:B------:R-:W-:Y:S02]  /*4790*/  UIMAD.WIDE.U32 UR6, UR13, UR23, URZ ;  /* 0x000000170d0672a5 */ /* 0x000fe4000f8e00ff */
[----:B------:R-:W-:Y:S02]  /*47a0*/  @!UP2 USEL UR8, UR14, UR4, !UP0 ;  /* 0x000000040e08a287 */ /* 0x000fe4000c000000 */
[----:B------:R-:W-:Y:S03]  /*47b0*/  @!UP2 UISETP.NE.AND UP0, UPT, UR22, 0x1, UPT ;  /* 0x000000011600a88c */ /* 0x000fe6000bf05270 */
[----:B------:R-:W-:Y:S02]  /*47c0*/  @!UP2 UMOV UR6, UR7 ;  /* 0x000000070006ac82 */ /* 0x000fe40008000000 */
[----:B------:R-:W2:Y:S02]  /*47d0*/  @!UP2 LDCU UR4, c[0x0][0xb20] ;  /* 0x00016400ff04a7ac */ /* 0x000ea40008000800 */
[----:B--2---:R-:W-:Y:S04]  /*47e0*/  @!UP2 USHF.R.U32.HI UR6, URZ, UR4, UR6 ;  /* 0x00000004ff06a299 */ /* 0x004fe80008011606 */
[----:B------:R-:W-:Y:S04]  /*47f0*/  @!UP2 USEL UR6, UR13, UR6, !UP0 ;  /* 0x000000060d06a287 */ /* 0x000fe8000c000000 */
[----:B------:R-:W-:Y:S02]  /*4800*/  @!UP2 UIADD3 UR4, UPT, UPT, -UR8, UR6, URZ ;  /* 0x000000060804a290 */ /* 0x000fe4000fffe1ff */
[----:B------:R-:W-:Y:S02]  /*4810*/  @!UP2 UIADD3 UR6, UPT, UPT, UR8, -UR6, URZ ;  /* 0x800000060806a290 */ /* 0x000fe4000fffe0ff */
[----:B------:R-:W-:Y:S02]  /*4820*/  @!UP2 UIMAD UR14, UR4, UR5, UR14 ;  /* 0x00000005040ea2a4 */ /* 0x000fe4000f8e020e */
[----:B------:R-:W-:Y:S01]  /*4830*/  @!UP2 UIMAD UR13, UR6, UR22, UR13 ;  /* 0x00000016060da2a4 */ /* 0x000fe2000f8e020d */
[----:B------:R-:W-:Y:S11]  /*4840*/  BRA.U UP3, `(.L_x_76) ;  /* 0x0000000103107547 */ /* 0x000ff6000b800000 */
[----:B-1----:R-:W-:Y:S04]  /*4850*/  MOV R0, UR37 ;  /* 0x0000002500007c02 */ /* 0x002fe80008000f00 */
[----:B------:R-:W-:Y:S04]  /*4860*/  SHF.L.U32 R9, R0, 0x1f, RZ ;  /* 0x0000001f00097819 */ /* 0x000fe800000006ff */
[----:B------:R-:W1:Y:S02]  /*4870*/  SYNCS.PHASECHK.TRANS64.TRYWAIT P2, [UR24+0x68], R9 ;  /* 0x00006809ff0075a7 */ /* 0x000e640008041118 */
[----:B-1----:R-:W-:Y:S05]  /*4880*/  @!P2 BRA `(.L_x_77) ;  /* 0x0000003c0028a947 */ /* 0x002fea0003800000 */
.L_x_76:
[----:B------:R-:W-:Y:S05]  /*4890*/  @!P1 BRA `(.L_x_78) ;  /* 0x0000000000309947 */ /* 0x000fea0003800000 */
[----:B----4-:R-:W-:Y:S01]  /*48a0*/  ISETP.NE.U32.AND P1, PT, R2, RZ, PT ;  /* 0x000000ff0200720c */ /* 0x010fe20003f25070 */
[----:B------:R-:W2:Y:S01]  /*48b0*/  LDCU.64 UR4, c[0x0][0x358] ;  /* 0x00006b00ff0477ac */ /* 0x000ea20008000a00 */
[----:B------:R-:W-:Y:S02]  /*48c0*/  IMAD.MOV.U32 R84, RZ, RZ, 0x1 ;  /* 0x00000001ff547424 */ /* 0x000fe400078e00ff */
[----:B------:R-:W-:Y:S11]  /*48d0*/  ISETP.NE.AND.EX P1, PT, R3, RZ, PT, P1 ;  /* 0x000000ff0300720c */ /* 0x000ff60003f25310 */
[----:B------:R-:W-:Y:S02]  /*48e0*/  @!UPT UIADD3 URZ, UPT, UPT, URZ, URZ, URZ ;  /* 0x000000fffffff290 */ /* 0x000fe4000fffe0ff */
[----:B-1----:R-:W1:Y:S01]  /*48f0*/  @P1 LDC.64 R8, c[0x0][0x888] ;  /* 0x00022200ff081b82 */ /* 0x002e620000000a00 */
[----:B------:R-:W-:Y:S04]  /*4900*/  @P1 IMAD R0, R4, UR36, RZ ;  /* 0x0000002404001c24 */ /* 0x000fe8000f8e02ff */
[----:B-1----:R-:W-:Y:S04]  /*4910*/  @P1 IMAD.WIDE R8, R0, 0x4, R8 ;  /* 0x0000000400081825 */ /* 0x002fe800078e0208 */
[----:B------:R-:W-:Y:S01]  /*4920*/  HFMA2 R0, -RZ, RZ, 0, 5.9604644775390625e-08 ;  /* 0x00000001ff007431 */ /* 0x000fe200000001ff */
[----:B--2--5:R2:W5:Y:S04]  /*4930*/  @P1 LDG.E R41, desc[UR4][R8.64] ;  /* 0x0000000408291981 */ /* 0x024568000c1e1900 */
[----:B------:R-:W-:Y:S01]  /*4940*/  @!P1 PRMT R84, R0, 0x7610, R84 ;  /* 0x0000761000549816 */ /* 0x000fe20000000054 */
[----:B--2---:R-:W3:Y:S06]  /*4950*/  @!P1 LDC R41, c[0x0][0x880] ;  /* 0x00022000ff299b82 */ /* 0x004eec0000000800 */
.L_x_78:
[----:B---3-5:R-:W-:Y:S01]  /*4960*/  @!P0 FSETP.EQ.AND P1, PT, R41, RZ, PT ;  /* 0x000000ff2900820b */ /* 0x028fe20003f22000 */
[----:B------:R-:W-:Y:S01]  /*4970*/  @!UPT UIADD3 URZ, UPT, UPT, URZ, URZ, URZ ;  /* 0x000000fffffff290 */ /* 0x000fe2000fffe0ff */
[----:B------:R-:W-:Y:S11]  /*4980*/  @!P0 BRA `(.L_x_79) ;  /* 0x0000000000188947 */ /* 0x000ff60003800000 */
[----:B------:R-:W-:Y:S02]  /*4990*/  LOP3.LUT P0, RZ, R84, 0xff, RZ, 0xc0, !PT ;  /* 0x000000ff54ff7812 */ /* 0x000fe4000780c0ff */
[----:B----4-:R-:W-:Y:S04]  /*49a0*/  ISETP.NE.U32.AND P1, PT, R2, RZ, PT ;  /* 0x000000ff0200720c */ /* 0x010fe80003f25070 */
[----:B------:R-:W-:Y:S04]  /*49b0*/  ISETP.NE.AND.EX P1, PT, R3, RZ, PT, P1 ;  /* 0x000000ff0300720c */ /* 0x000fe80003f25310 */
[----:B------:R-:W-:Y:S03]  /*49c0*/  PLOP3.LUT P1, PT, P1, PT, PT, 0x8, 0x80 ;  /* 0x000000000080781c */ /* 0x000fe60000f2e170 */
[----:B------:R-:W-:Y:S11]  /*49d0*/  @P0 FSETP.EQ.AND P1, PT, R41, RZ, PT ;  /* 0x000000ff2900020b */ /* 0x000ff60003f22000 */
[----:B------:R-:W-:Y:S02]  /*49e0*/  @!UPT UIADD3 URZ, UPT, UPT, URZ, URZ, URZ ;  /* 0x000000fffffff290 */ /* 0x000fe4000fffe0ff */
.L_x_79:
[----:B------:R-:W-:Y:S01]  /*49f0*/  ULEA UR4, UR12, UR24, 0x3 ;  /* 0x000000180c047291 */ /* 0x000fe2000f8e18ff */
[----:B-1----:R-:W-:Y:S02]  /*4a00*/  SHF.L.U32 R9, R15, 0x1f, RZ ;  /* 0x0000001f0f097819 */ /* 0x002fe400000006ff */
[----:B------:R-:W-:Y:S04]  /*4a10*/  ELECT P0, URZ, PT ;  /* 0x0000000000ff782f */ /* 0x000fe80003800000 */
[----:B------:R-:W-:Y:S02]  /*4a20*/  PLOP3.LUT P1, PT, P1, P0, PT, 0xf2, 0x2f ;  /* 0x00000000002f781c */ /* 0x000fe40000f21e72 */
[----:B------:R-:W1:Y:S11]  /*4a30*/  SYNCS.PHASECHK.TRANS64.TRYWAIT P2, [UR4+0x48], R9 ;  /* 0x00004809ff0075a7 */ /* 0x000e760008041104 */
[----:B------:R-:W-:Y:S05]  /*4a40*/  @!P1 IADD3 R8, P0, PT, R16, 0x580, RZ ;  /* 0x0000058010089810 */ /* 0x000fea0007f1e0ff */
[----:B------:R-:W-:Y:S01]  /*4a50*/  @!P1 IMAD.X R6, RZ, RZ, R17, P0 ;  /* 0x000000ffff069224 */ /* 0x000fe200000e0611 */
[----:B-1----:R-:W-:Y:S07]  /*4a60*/  @!P2 BRA `(.L_x_80) ;  /* 0x0000003800c8a947 */ /* 0x002fee0003800000 */
.L_x_149:
[----:B------:R-:W-:Y:S01]  /*4a70*/  @!P1 R2UR UR7, R6 ;  /* 0x00000000060792ca */ /* 0x000fe200000e0000 */
[----:B------:R-:W-:Y:S01]  /*4a80*/  UIADD3 UR5, UPT, UPT, UR12, 0x1, URZ ;  /* 0x000000010c057890 */ /* 0x000fe2000fffe0ff */
[----:B------:R-:W-:Y:S01]  /*4a90*/  @!P1 R2UR UR6, R8 ;  /* 0x00000000080692ca */ /* 0x000fe200000e0000 */
[----:B------:R-:W-:Y:S01]  /*4aa0*/  UIADD3 UR9, UPT, UPT, UR4, 0x30, URZ ;  /* 0x0000003004097890 */ /* 0x000fe2000fffe0ff */
[----:B------:R-:W-:Y:S01]  /*4ab0*/  @!P1 IMAD.MOV.U32 R6, RZ, RZ, 0x2000 ;  /* 0x00002000ff069424 */ /* 0x000fe200078e00ff */
[----:B------:R-:W-:Y:S01]  /*4ac0*/  UISETP.NE.AND UP0, UPT, UR5, 0x3, UPT ;  /* 0x000000030500788c */ /* 0x000fe2000bf05270 */
[----:B------:R-:W-:Y:S01]  /*4ad0*/  VIADD R14, R14, 0x1 ;  /* 0x000000010e0e7836 */ /* 0x000fe20000000000 */
[----:B------:R-:W-:Y:S01]  /*4ae0*/  UMOV UR22, 0x0 ;  /* 0x0000000000167882 */ /* 0x000fe20000000000 */
[----:B------:R-:W-:Y:S01]  /*4af0*/  UMOV UR23, 0x10000000 ;  /* 0x1000000000177882 */ /* 0x000fe20000000000 */
[----:B------:R-:W-:Y:S04]  /*4b00*/  UPRMT UR20, UR54, 0x654, UR9 ;  /* 0x0000065436147896 */ /* 0x000fe80008000009 */
[----:B-1----:R-:W-:Y:S01]  /*4b10*/  IMAD.U32 R9, RZ, RZ, UR7 ;  /* 0x00000007ff097e24 */ /* 0x002fe2000f8e00ff */
[----:B------:R-:W-:Y:S01]  /*4b20*/  USEL UR7, URZ, 0x1, UP0 ;  /* 0x00000001ff077887 */ /* 0x000fe20008000000 */
[----:B------:R-:W-:Y:S01]  /*4b30*/  IMAD.U32 R8, RZ, RZ, UR6 ;  /* 0x00000006ff087e24 */ /* 0x000fe2000f8e00ff */
[----:B------:R-:W-:Y:S02]  /*4b40*/  USEL UR6, UR5, URZ, UP0 ;  /* 0x000000ff05067287 */ /* 0x000fe40008000000 */
[----:B------:R-:W-:Y:S01]  /*4b50*/  VOTEU.ALL UP0, P1 ;  /* 0x0000000000ff7886 */ /* 0x000fe20000800000 */
[----:B------:R-:W-:Y:S02]  /*4b60*/  @!P1 R2UR UR19, R9 ;  /* 0x00000000091392ca */ /* 0x000fe400000e0000 */
[----:B------:R-:W-:Y:S02]  /*4b70*/  @!P1 R2UR UR18, R8 ;  /* 0x00000000081292ca */ /* 0x000fe400000e0000 */
[----:B------:R-:W-:Y:S01]  /*4b80*/  @!UP0 ULEA UR5, UR12, UR24, 0xd ;  /* 0x000000180c058291 */ /* 0x000fe2000f8e68ff */
[----:B------:R-:W-:Y:S02]  /*4b90*/  LOP3.LUT R15, R15, UR7, RZ, 0x3c, !PT ;  /* 0x000000070f0f7c12 */ /* 0x000fe4000f8e3cff */
[----:B------:R-:W-:Y:S01]  /*4ba0*/  UMOV UR12, UR36 ;  /* 0x00000024000c7c82 */ /* 0x000fe20008000000 */
[----:B------:R-:W-:Y:S01]  /*4bb0*/  @!UP0 UIADD3 UR8, UPT, UPT, UR5, 0x200, URZ ;  /* 0x0000020005088890 */ /* 0x000fe2000fffe0ff */
[----:B------:R-:W-:Y:S01]  /*4bc0*/  SHF.L.U32 R0, R15, 0x1f, RZ ;  /* 0x0000001f0f007819 */ /* 0x000fe200000006ff */
[----:B------:R-:W-:Y:S01]  /*4bd0*/  VOTEU.ALL UP0, P1 ;  /* 0x0000000000ff7886 */ /* 0x000fe20000800000 */
[----:B------:R-:W-:Y:S06]  /*4be0*/  ULEA UR5, UR6, UR24, 0x3 ;  /* 0x0000001806057291 */ /* 0x000fec000f8e18ff */
[----:B------:R1:W-:Y:S01]  /*4bf0*/  @!UP0 UTMALDG.3D [UR8], [UR18], desc[UR22] ;  /* 0x00001608120085b4 */ /* 0x0003e20008011000 */
[----:B------:R1:W-:Y:S01]  /*4c00*/  @!P1 SYNCS.ARRIVE.TRANS64.RED.A0TR RZ, [UR4+0x30], R6 ;  /* 0x00003006ffff99a7 */ /* 0x0003e20008300404 */
[----:B------:R-:W-:Y:S01]  /*4c10*/  SYNCS.ARRIVE.TRANS64.RED.A1T0 RZ, [UR20], RZ ;  /* 0x000000ffffff79a7 */ /* 0x000fe20008100414 */
[----:B------:R-:W2:Y:S02]  /*4c20*/  SYNCS.PHASECHK.TRANS64.TRYWAIT P0, [UR5+0x48], R0 ;  /* 0x00004800ff0075a7 */ /* 0x000ea40008001105 */
[----:B-12---:R-:W-:Y:S05]  /*4c30*/  @!P0 BRA `(.L_x_81) ;  /* 0x00000038006c8947 */ /* 0x006fea0003800000 */
.L_x_151:
[----:B------:R-:W-:Y:S01]  /*4c40*/  UIADD3 UR9, UPT, UPT, UR5, 0x30, URZ ;  /* 0x0000003005097890 */ /* 0x000fe2000fffe0ff */
[----:B------:R-:W-:Y:S01]  /*4c50*/  @!P1 IADD3 R6, P0, PT, R16, 0x580, RZ ;  /* 0x0000058010069810 */ /* 0x000fe20007f1e0ff */
[----:B------:R-:W-:Y:S01]  /*4c60*/  UPLOP3.LUT UP3, UPT, UPT, UPT, UPT, 0x80, 0x8 ;  /* 0x000000000008789c */ /* 0x000fe20003f6f070 */
[----:B------:R-:W-:Y:S01]  /*4c70*/  R2UR UR23, R86 ;  /* 0x00000000561772ca */ /* 0x000fe200000e0000 */
[----:B------:R-:W-:Y:S01]  /*4c80*/  UMOV UR20, 0x0 ;  /* 0x0000000000147882 */ /* 0x000fe20000000000 */
[----:B------:R-:W-:Y:S01]  /*4c90*/  @!P1 R2UR UR7, R6 ;  /* 0x00000000060792ca */ /* 0x000fe200000e0000 */
[----:B-1----:R-:W-:Y:S01]  /*4ca0*/  @!P1 IMAD.X R0, RZ, RZ, R17, P0 ;  /* 0x000000ffff009224 */ /* 0x002fe200000e0611 */
[----:B------:R-:W-:Y:S01]  /*4cb0*/  UMOV UR21, 0x10000000 ;  /* 0x1000000000157882 */ /* 0x000fe20000000000 */
[----:B------:R-:W-:Y:S01]  /*4cc0*/  UMOV UR12, UR36 ;  /* 0x00000024000c7c82 */ /* 0x000fe20008000000 */
[----:B------:R-:W-:Y:S01]  /*4cd0*/  VOTEU.ALL UP0, P1 ;  /* 0x0000000000ff7886 */ /* 0x000fe20000800000 */
[----:B------:R-:W-:Y:S01]  /*4ce0*/  R2UR UR22, R87 ;  /* 0x00000000571672ca */ /* 0x000fe200000e0000 */
[----:B------:R-:W-:Y:S01]  /*4cf0*/  UMOV UR36, UR27 ;  /* 0x0000001b00247c82 */ /* 0x000fe20008000000 */
[----:B------:R-:W-:Y:S02]  /*4d00*/  @!P1 R2UR UR4, R0 ;  /* 0x00000000000492ca */ /* 0x000fe400000e0000 */
[----:B------:R-:W-:Y:S01]  /*4d10*/  @!UP0 UIADD3 UR10, UPT, UPT, UR10, 0x20, URZ ;  /* 0x000000200a0a8890 */ /* 0x000fe2000fffe0ff */
[C---:B------:R-:W-:Y:S01]  /*4d20*/  ISETP.NE.AND P0, PT, R14.reuse, 0x2, PT ;  /* 0x000000020e00780c */ /* 0x040fe20003f05270 */
[----:B------:R-:W-:Y:S02]  /*4d30*/  UIADD3 UR26, UPT, UPT, UR13, UR23, URZ ;  /* 0x000000170d1a7290 */ /* 0x000fe4000fffe0ff */
[----:B------:R-:W-:Y:S01]  /*4d40*/  IMAD.U32 R8, RZ, RZ, UR7 ;  /* 0x00000007ff087e24 */ /* 0x000fe2000f8e00ff */
[----:B------:R-:W-:Y:S02]  /*4d50*/  SEL R0, RZ, 0x1, P0 ;  /* 0x00000001ff007807 */ /* 0x000fe40000000000 */
[----:B------:R-:W-:Y:S02]  /*4d60*/  SEL R14, R14, RZ, P0 ;  /* 0x000000ff0e0e7207 */ /* 0x000fe40000000000 */
[----:B------:R-:W-:Y:S01]  /*4d70*/  @!P1 R2UR UR18, R8 ;  /* 0x00000000081292ca */ /* 0x000fe200000e0000 */
[----:B------:R-:W-:Y:S01]  /*4d80*/  UIADD3 UR25, UPT, UPT, UR14, UR22, URZ ;  /* 0x000000160e197290 */ /* 0x000fe2000fffe0ff */
[----:B------:R-:W-:Y:S01]  /*4d90*/  IMAD.U32 R9, RZ, RZ, UR4 ;  /* 0x00000004ff097e24 */ /* 0x000fe2000f8e00ff */
[----:B------:R-:W-:Y:S01]  /*4da0*/  @!UP0 ULEA UR4, UR6, UR24, 0xd ;  /* 0x0000001806048291 */ /* 0x000fe2000f8e68ff */
[----:B------:R-:W-:Y:S03]  /*4db0*/  LOP3.LUT R13, R13, R0, RZ, 0x3c, !PT ;  /* 0x000000000d0d7212 */ /* 0x000fe600078e3cff */
[----:B------:R-:W-:Y:S01]  /*4dc0*/  @!P1 R2UR UR19, R9 ;  /* 0x00000000091392ca */ /* 0x000fe200000e0000 */
[----:B------:R-:W-:Y:S01]  /*4dd0*/  @!UP0 UIADD3 UR8, UPT, UPT, UR4, 0x200, URZ ;  /* 0x0000020004088890 */ /* 0x000fe2000fffe0ff */
[----:B------:R-:W-:Y:S01]  /*4de0*/  VOTEU.ALL UP0, P1 ;  /* 0x0000000000ff7886 */ /* 0x000fe20000800000 */
[----:B------:R-:W-:Y:S10]  /*4df0*/  UPRMT UR4, UR54, 0x654, UR9 ;  /* 0x0000065436047896 */ /* 0x000ff40008000009 */
[----:B------:R1:W-:Y:S01]  /*4e00*/  @!UP0 UTMALDG.3D [UR8], [UR18], desc[UR20] ;  /* 0x00001408120085b4 */ /* 0x0003e20008011000 */
[----:B------:R3:W-:Y:S01]  /*4e10*/  @!P1 SYNCS.ARRIVE.TRANS64.RED.A0TR RZ, [UR5+0x30], R7 ;  /* 0x00003007ffff99a7 */ /* 0x0007e20008300405 */
[----:B------:R-:W-:Y:S01]  /*4e20*/  SYNCS.ARRIVE.TRANS64.RED.A1T0 RZ, [UR4], RZ ;  /* 0x000000ffffff79a7 */ /* 0x000fe20008100404 */
[----:B------:R-:W-:Y:S04]  /*4e30*/  UIADD3 UR4, UPT, UPT, UR6, 0x1, URZ ;  /* 0x0000000106047890 */ /* 0x000fe8000fffe0ff */
[----:B------:R-:W-:Y:S04]  /*4e40*/  UISETP.NE.AND UP0, UPT, UR4, 0x3, UPT ;  /* 0x000000030400788c */ /* 0x000fe8000bf05270 */
[----:B------:R-:W-:Y:S06]  /*4e50*/  USEL UR5, URZ, 0x1, UP0 ;  /* 0x00000001ff057887 */ /* 0x000fec0008000000 */
[----:B------:R-:W-:Y:S01]  /*4e60*/  LOP3.LUT R15, R15, UR5, RZ, 0x3c, !PT ;  /* 0x000000050f0f7c12 */ /* 0x000fe2000f8e3cff */
[----:B-1----:R-:W-:Y:S01]  /*4e70*/  USEL UR12, UR4, URZ, UP0 ;  /* 0x000000ff040c7287 */ /* 0x002fe20008000000 */
[----:B------:R-:W-:Y:S11]  /*4e80*/  BRA.U UP1, `(.L_x_82) ;  /* 0xfffffff101f07547 */ /* 0x000ff6000b83ffff */
[----:B------:R-:W-:Y:S01]  /*4e90*/  UIADD3 UR24, UPT, UPT, UR24, 0x48, URZ ;  /* 0x0000004818187890 */ /* 0x000fe2000fffe0ff */
[----:B----4-:R-:W-:-:S03]  /*4ea0*/  SHF.L.U32 R3, R15, 0x1f, RZ ;  /* 0x0000001f0f037819 */ /* 0x010fc600000006ff */
[----:B------:R-:W-:-:S09]  /*4eb0*/  ULEA UR4, UR12, UR24, 0x3 ;  /* 0x000000180c047291 */ /* 0x000fd2000f8e18ff */
[----:B------:R-:W1:Y:S02]  /*4ec0*/  SYNCS.PHASECHK.TRANS64.TRYWAIT P0, [UR4], R3 ;  /* 0x00000003ff0075a7 */ /* 0x000e640008001104 */
[----:B-1----:R-:W-:Y:S05]  /*4ed0*/  @!P0 BRA `(.L_x_83) ;  /* 0x0000003400dc8947 */ /* 0x002fea0003800000 */
.L_x_153:
        /* <DEDUP_REMOVED lines=9> */
.L_x_155:
        /* <DEDUP_REMOVED lines=8> */
.L_x_85:
[----:B-1----:R1:W2:Y:S02]  /*4ff0*/  SYNCS.PHASECHK.TRANS64.TRYWAIT P0, [R0+URZ], R3 ;  /* 0x00000003000075a7 */ /* 0x0022a400080011ff */
[----:B--2---:R-:W-:Y:S05]  /*5000*/  @!P0 NANOSLEEP.SYNCS 0x989680 ;  /* 0x009896800000895d */ /* 0x004fea0003900000 */
[----:B------:R-:W2:Y:S02]  /*5010*/  @!P0 SYNCS.PHASECHK.TRANS64 P0, [R0+URZ], R3 ;  /* 0x00000003000085a7 */ /* 0x000ea400080010ff */
[----:B--2---:R-:W-:Y:S05]  /*5020*/  @P0 EXIT ;  /* 0x000000000000094d */ /* 0x004fea0003800000 */
[----:B------:R-:W-:Y:S05]  /*5030*/  BRA `(.L_x_85) ;  /* 0xfffffffc00ec7947 */ /* 0x000fea000383ffff */
.L_x_73:
[----:B------:R-:W-:-:S06]  /*5040*/  UISETP.GE.AND UP0, UPT, UR22, 0x4, UPT ;  /* 0x000000041600788c */ /* 0x000fcc000bf06270 */
[----:B------:R-:W-:-:S13]  /*5050*/  PLOP3.LUT P0, PT, PT, PT, UP0, 0x80, 0x8 ;  /* 0x000000000008781c */ /* 0x000fda0003f0f008 */
[----:B------:R-:W-:Y:S05]  /*5060*/  @!P0 EXIT ;  /* 0x000000000000894d */ /* 0x000fea0003800000 */
[----:B------:R-:W-:Y:S01]  /*5070*/  BAR.SYNC.DEFER_BLOCKING 0x6, 0xa0 ;  /* 0x0182800000007b1d */ /* 0x000fe20000010000 */
[C---:B------:R-:W-:Y:S01]  /*5080*/  IMAD.SHL.U32 R3, R91.reuse, 0x20, RZ ;  /* 0x000000205b037824 */ /* 0x040fe200078e00ff */
[C---:B------:R-:W-:Y:S01]  /*5090*/  LOP3.LUT R92, R91.reuse, 0x2, RZ, 0xc0, !PT ;  /* 0x000000025b5c7812 */ /* 0x040fe200078ec0ff */
[C---:B------:R-:W-:Y:S01]  /*50a0*/  IMAD.SHL.U32 R96, R91.reuse, 0x4, RZ ;  /* 0x000000045b607824 */ /* 0x040fe200078e00ff */
[C---:B------:R-:W-:Y:S01]  /*50b0*/  LOP3.LUT R97, R91.reuse, 0x60, RZ, 0xc0, !PT ;  /* 0x000000605b617812 */ /* 0x040fe200078ec0ff */
[----:B------:R-:W-:Y:S01]  /*50c0*/  IMAD.U32 R37, R91, 0x10000, RZ ;  /* 0x000100005b257824 */ /* 0x000fe200078e00ff */
[----:B------:R-:W-:Y:S01]  /*50d0*/  UMOV UR47, 0x400 ;  /* 0x00000400002f7882 */ /* 0x000fe20000000000 */
[----:B------:R-:W1:Y:S01]  /*50e0*/  LDCU.64 UR4, c[0x0][0x890] ;  /* 0x00011200ff0477ac */ /* 0x000e620008000a00 */
[----:B------:R-:W2:Y:S01]  /*50f0*/  LDC.64 R78, c[0x0][0x8b0] ;  /* 0x00022c00ff4e7b82 */ /* 0x000ea20000000a00 */
[----:B------:R-:W-:Y:S01]  /*5100*/  LOP3.LUT R5, R3, 0xc0, RZ, 0xc0, !PT ;  /* 0x000000c003057812 */ /* 0x000fe200078ec0ff */
[----:B------:R-:W-:Y:S01]  /*5110*/  HFMA2 R36, -RZ, RZ, 0, 0 ;  /* 0x00000000ff247431 */ /* 0x000fe200000001ff */
[----:B------:R-:W-:Y:S01]  /*5120*/  ULEA UR47, UR54, UR47, 0x18 ;  /* 0x0000002f362f7291 */ /* 0x000fe2000f8ec0ff */
[----:B------:R-:W-:Y:S01]  /*5130*/  LOP3.LUT R91, R91, 0x4, RZ, 0xc0, !PT ;  /* 0x000000045b5b7812 */ /* 0x000fe200078ec0ff */
[----:B------:R-:W-:Y:S01]  /*5140*/  IMAD.MOV.U32 R94, RZ, RZ, RZ ;  /* 0x000000ffff5e7224 */ /* 0x000fe200078e00ff */
[----:B------:R-:W-:Y:S01]  /*5150*/  LOP3.LUT R96, R5, 0x18, R96, 0xf8, !PT ;  /* 0x0000001805607812 */ /* 0x000fe200078ef860 */
[----:B------:R-:W-:Y:S01]  /*5160*/  IMAD.MOV.U32 R90, RZ, RZ, RZ ;  /* 0x000000ffff5a7224 */ /* 0x000fe200078e00ff */
[----:B------:R-:W3:Y:S01]  /*5170*/  LDC.64 R76, c[0x0][0x8a8] ;  /* 0x00022a00ff4c7b82 */ /* 0x000ee20000000a00 */
[----:B------:R-:W-:Y:S01]  /*5180*/  IADD3 R95, PT, PT, -R91, 0x2, RZ ;  /* 0x000000025b5f7810 */ /* 0x000fe20007ffe1ff */
[----:B------:R-:W-:Y:S01]  /*5190*/  IMAD.MOV R92, RZ, RZ, -R92 ;  /* 0x000000ffff5c7224 */ /* 0x000fe200078e0a5c */
[----:B------:R-:W-:Y:S01]  /*51a0*/  LOP3.LUT R37, R37, 0x600000, RZ, 0xc0, !PT ;  /* 0x0060000025257812 */ /* 0x000fe200078ec0ff */
[----:B------:R-:W4:Y:S01]  /*51b0*/  LDCU UR63, c[0x0][0x370] ;  /* 0x00006e00ff3f77ac */ /* 0x000f220008000800 */
[----:B------:R-:W-:Y:S01]  /*51c0*/  LOP3.LUT R96, R96, 0xf20, R3, 0xf8, !PT ;  /* 0x00000f2060607812 */ /* 0x000fe200078ef803 */
[----:B------:R-:W-:Y:S01]  /*51d0*/  IMAD.SHL.U32 R95, R95, 0x10, RZ ;  /* 0x000000105f5f7824 */ /* 0x000fe200078e00ff */
[----:B------:R-:W-:Y:S01]  /*51e0*/  MOV R93, RZ ;  /* 0x000000ff005d7202 */ /* 0x000fe20000000f00 */
[----:B------:R-:W4:Y:S01]  /*51f0*/  LDS R0, [UR47+0x120] ;  /* 0x0001202fff007984 */ /* 0x000f220008000800 */
[----:B-1----:R-:W-:Y:S01]  /*5200*/  IMAD.U32 R99, RZ, RZ, UR4 ;  /* 0x00000004ff637e24 */ /* 0x002fe2000f8e00ff */
[----:B------:R-:W-:Y:S01]  /*5210*/  UIADD3 UR4, UPT, UPT, UR47, 0x200, URZ ;  /* 0x000002002f047890 */ /* 0x000fe2000fffe0ff */
[----:B------:R-:W-:Y:S01]  /*5220*/  IMAD.U32 R98, RZ, RZ, UR5 ;  /* 0x00000005ff627e24 */ /* 0x000fe2000f8e00ff */
[----:B------:R-:W-:Y:S01]  /*5230*/  IADD3 R91, PT, PT, -R91, RZ, RZ ;  /* 0x000000ff5b5b7210 */ /* 0x000fe20007ffe1ff */
[----:B------:R-:W-:Y:S01]  /*5240*/  UMOV UR55, 0x1 ;  /* 0x0000000100377882 */ /* 0x000fe20000000000 */
[----:B------:R-:W-:Y:S01]  /*5250*/  UMOV UR46, URZ ;  /* 0x000000ff002e7c82 */ /* 0x000fe20008000000 */
[----:B------:R-:W1:Y:S01]  /*5260*/  LDCU UR43, c[0x0][0xb0c] ;  /* 0x00016180ff2b77ac */ /* 0x000e620008000800 */
[----:B------:R-:W-:Y:S01]  /*5270*/  IMAD.U32 R101, RZ, RZ, UR4 ;  /* 0x00000004ff657e24 */ /* 0x000fe2000f8e00ff */
[----:B------:R-:W-:Y:S01]  /*5280*/  LEA R96, R96, UR4, 0x1 ;  /* 0x0000000460607c11 */ /* 0x000fe2000f8e08ff */
[----:B------:R-:W1:Y:S01]  /*5290*/  LDCU UR39, c[0x0][0xb30] ;  /* 0x00016600ff2777ac */ /* 0x000e620008000800 */
[----:B------:R-:W1:Y:S01]  /*52a0*/  LDCU.64 UR60, c[0x0][0x888] ;  /* 0x00011100ff3c77ac */ /* 0x000e620008000a00 */
[----:B------:R-:W1:Y:S01]  /*52b0*/  LDCU.64 UR40, c[0x0][0xb28] ;  /* 0x00016500ff2877ac */ /* 0x000e620008000a00 */
[----:B------:R-:W1:Y:S01]  /*52c0*/  LDCU.128 UR56, c[0x0][0xb10] ;  /* 0x00016200ff3877ac */ /* 0x000e620008000c00 */
[----:B------:R-:W1:Y:S01]  /*52d0*/  LDCU UR62, c[0x0][0x374] ;  /* 0x00006e80ff3e77ac */ /* 0x000e620008000800 */
[----:B------:R-:W-:Y:S01]  /*52e0*/  UMOV UR53, URZ ;  /* 0x000000ff00357c82 */ /* 0x000fe20008000000 */
[----:B------:R-:W-:Y:S01]  /*52f0*/  UMOV UR52, URZ ;  /* 0x000000ff00347c82 */ /* 0x000fe20008000000 */
[----:B-1234-:R-:W-:-:S07]  /*5300*/  IADD3 R37, PT, PT, R0, R37, RZ ;  /* 0x0000002500257210 */ /* 0x01efce0007ffe0ff */
.L_x_116:
[C---:B------:R-:W-:Y:S02]  /*5310*/  LEA R0, R90.reuse, UR47, 0x3 ;  /* 0x0000002f5a007c11 */ /* 0x040fe4000f8e18ff */
[----:B------:R-:W-:Y:S02]  /*5320*/  SHF.L.U32 R3, R93, 0x1f, RZ ;  /* 0x0000001f5d037819 */ /* 0x000fe400000006ff */
[----:B------:R-:W-:Y:S02]  /*5330*/  LEA R5, R90, UR47, 0x4 ;  /* 0x0000002f5a057c11 */ /* 0x000fe4000f8e20ff */
[----:B-1----:R-:W1:Y:S02]  /*5340*/  SYNCS.PHASECHK.TRANS64.TRYWAIT P0, [R0+URZ+0x70], R3 ;  /* 0x00007003000075a7 */ /* 0x002e6400080011ff */
[----:B-1----:R-:W-:Y:S05]  /*5350*/  @!P0 BRA `(.L_x_86) ;  /* 0x0000003000ec8947 */ /* 0x002fea0003800000 */
.L_x_156:
[----:B------:R-:W-:Y:S01]  /*5360*/  R2UR UR7, R100 ;  /* 0x00000000640772ca */ /* 0x000fe200000e0000 */
[----:B------:R-:W2:Y:S01]  /*5370*/  LDS.128 R4, [R5+0x100] ;  /* 0x0001000005047984 */ /* 0x000ea20000000c00 */
[----:B-1----:R-:W-:Y:S01]  /*5380*/  VIADD R0, R0, 0x80 ;  /* 0x0000008000007836 */ /* 0x002fe20000000000 */
[----:B------:R-:W-:Y:S04]  /*5390*/  UISETP.GE.AND UP0, UPT, UR42, 0x1, UPT ;  /* 0x000000012a00788c */ /* 0x000fe8000bf06270 */
[----:B------:R-:W-:Y:S01]  /*53a0*/  PRMT R0, RZ, 0x654, R0 ;  /* 0x00000654ff007816 */ /* 0x000fe20000000000 */
[----:B------:R-:W-:Y:S01]  /*53b0*/  @!PT LDS RZ, [RZ] ;  /* 0x00000000fffff984 */ /* 0x000fe20000000800 */
[----:B------:R-:W-:Y:S01]  /*53c0*/  @!PT LDS RZ, [RZ] ;  /* 0x00000000fffff984 */ /* 0x000fe20000000800 */
[----:B------:R-:W-:Y:S01]  /*53d0*/  @!PT LDS RZ, [RZ] ;  /* 0x00000000fffff984 */ /* 0x000fe20000000800 */
[----:B------:R-:W-:Y:S01]  /*53e0*/  @!PT LDS RZ, [RZ] ;  /* 0x00000000fffff984 */ /* 0x000fe20000000800 */
[----:B------:R1:W-:Y:S06]  /*53f0*/  MEMBAR.ALL.CTA ;  /* 0x0000000000007992 */ /* 0x0003ec0000008000 */
[----:B-1----:R-:W1:Y:S02]  /*5400*/  FENCE.VIEW.ASYNC.S ;  /* 0x00000000000073c6 */ /* 0x002e640000000000 */
[----:B-1----:R1:W-:Y:S01]  /*5410*/  SYNCS.ARRIVE.TRANS64.RED.A1T0 RZ, [R0+URZ], RZ ;  /* 0x000000ff00ff79a7 */ /* 0x0023e200081004ff */
[----:B--2---:R-:W-:Y:S11]  /*5420*/  LOP3.LUT P0, RZ, R6, 0x1, RZ, 0xc0, !PT ;  /* 0x0000000106ff7812 */ /* 0x004ff6000780c0ff */
[----:B------:R-:W-:Y:S02]  /*5430*/  @!UPT UIADD3 URZ, UPT, UPT, URZ, URZ, URZ ;  /* 0x000000fffffff290 */ /* 0x000fe4000fffe0ff */
[----:B------:R-:W-:Y:S01]  /*5440*/  VOTEU.ANY UP1, P0 ;  /* 0x0000000000ff7886 */ /* 0x000fe20000020100 */
[----:B------:R-:W-:Y:S01]  /*5450*/  PLOP3.LUT P0, PT, PT, PT, UP1, 0x80, 0x8 ;  /* 0x000000000008781c */ /* 0x000fe20003f0f018 */
[----:B------:R-:W-:Y:S06]  /*5460*/  UP2UR UR4, UPR, URZ, 0x2 ;  /* 0x00000002ff047883 */ /* 0x000fec0008000000 */
[----:B------:R-:W-:Y:S06]  /*5470*/  IMAD.U32 R102, RZ, RZ, UR4 ;  /* 0x00000004ff667e24 */ /* 0x000fec000f8e00ff */
[----:B------:R-:W-:Y:S02]  /*5480*/  @P0 SHF.R.U32.HI R2, RZ, 0x10, R5 ;  /* 0x00000010ff020819 */ /* 0x000fe40000011605 */
[----:B------:R-:W-:Y:S02]  /*5490*/  @P0 MOV R3, R4 ;  /* 0x0000000400030202 */ /* 0x000fe40000000f00 */
[----:B------:R-:W-:Y:S02]  /*54a0*/  @P0 R2UR UR4, R2 ;  /* 0x00000000020402ca */ /* 0x000fe400000e0000 */
[----:B------:R-:W-:Y:S02]  /*54b0*/  @P0 LOP3.LUT R4, R5, 0xffff, RZ, 0xc0, !PT ;  /* 0x0000ffff05040812 */ /* 0x000fe400078ec0ff */
[----:B------:R-:W-:Y:S02]  /*54c0*/  @P0 R2UR UR6, R3 ;  /* 0x00000000030602ca */ /* 0x000fe400000e0000 */
[----:B------:R-:W-:Y:S07]  /*54d0*/  @P0 R2UR UR5, R4 ;  /* 0x00000000040502ca */ /* 0x000fee00000e0000 */
[----:B------:R-:W-:Y:S02]  /*54e0*/  @UP1 UMOV UR7, UR4 ;  /* 0x0000000400071c82 */ /* 0x000fe40008000000 */
[----:B------:R-:W-:Y:S02]  /*54f0*/  IMAD.U32 R100, RZ, RZ, UR7 ;  /* 0x00000007ff647e24 */ /* 0x000fe4000f8e00ff */
[----:B------:R-:W-:Y:S02]  /*5500*/  @UP1 UMOV UR38, UR6 ;  /* 0x0000000600261c82 */ /* 0x000fe40008000000 */
[----:B------:R-:W-:Y:S01]  /*5510*/  @UP1 UMOV UR37, UR5 ;  /* 0x0000000500251c82 */ /* 0x000fe20008000000 */
[----:B-1----:R-:W-:Y:S05]  /*5520*/  BRA.U !UP0, `(.L_x_87) ;  /* 0x0000000108cc7547 */ /* 0x002fea000b800000 */
[----:B------:R-:W1:Y:S01]  /*5530*/  LDCU UR12, c[0x0][0xb20] ;  /* 0x00016400ff0c77ac */ /* 0x000e620008000800 */
[----:B------:R-:W-:Y:S02]  /*5540*/  UIMAD.WIDE.U32 UR4, UR62, UR59, URZ ;  /* 0x0000003b3e0472a5 */ /* 0x000fe4000f8e00ff */
[----:B------:R-:W-:Y:S02]  /*5550*/  UIMAD.WIDE.U32 UR6, UR63, UR56, URZ ;  /* 0x000000383f0672a5 */ /* 0x000fe4000f8e00ff */
[----:B------:R-:W-:Y:S02]  /*5560*/  UISETP.NE.AND UP0, UPT, UR58, 0x1, UPT ;  /* 0x000000013a00788c */ /* 0x000fe4000bf05270 */
[----:B------:R-:W-:Y:S02]  /*5570*/  UIMAD.WIDE.U32 UR8, UR37, UR59, URZ ;  /* 0x0000003b250872a5 */ /* 0x000fe4000f8e00ff */
[----:B------:R-:W-:Y:S02]  /*5580*/  UIMAD.WIDE.U32 UR10, UR38, UR56, URZ ;  /* 0x00000038260a72a5 */ /* 0x000fe4000f8e00ff */
[----:B------:R-:W-:Y:S02]  /*5590*/  UISETP.NE.AND UP1, UPT, UR43, 0x1, UPT ;  /* 0x000000012b00788c */ /* 0x000fe4000bf25270 */
[----:B------:R-:W-:Y:S01]  /*55a0*/  UISETP.NE.AND UP2, UPT, UR42, 0x1, UPT ;  /* 0x000000012a00788c */ /* 0x000fe2000bf45270 */
[----:B------:R-:W-:Y:S02]  /*55b0*/  UMOV UR4, UR5 ;  /* 0x0000000500047c82 */ /* 0x000fe40008000000 */
[----:B-1----:R-:W-:Y:S03]  /*55c0*/  USHF.R.U32.HI UR5, URZ, UR12, UR4 ;  /* 0x0000000cff057299 */ /* 0x002fe60008011604 */
[----:B------:R-:W-:Y:S02]  /*55d0*/  UMOV UR4, UR7 ;  /* 0x0000000700047c82 */ /* 0x000fe40008000000 */
[----:B------:R-:W-:Y:S02]  /*55e0*/  USHF.R.U32.HI UR7, URZ, UR57, UR4 ;  /* 0x00000039ff077299 */ /* 0x000fe40008011604 */
[----:B------:R-:W-:Y:S02]  /*55f0*/  USEL UR4, UR62, UR5, !UP0 ;  /* 0x000000053e047287 */ /* 0x000fe4000c000000 */
[----:B------:R-:W-:Y:S01]  /*5600*/  USEL UR7, UR63, UR7, !UP1 ;  /* 0x000000073f077287 */ /* 0x000fe2000c800000 */
[----:B------:R-:W-:Y:S01]  /*5610*/  UMOV UR5, UR9 ;  /* 0x0000000900057c82 */ /* 0x000fe20008000000 */
[----:B------:R-:W-:Y:S02]  /*5620*/  UIMAD.WIDE.U32 UR8, UR4, UR40, URZ ;  /* 0x00000028040872a5 */ /* 0x000fe4000f8e00ff */
[----:B------:R-:W-:Y:S03]  /*5630*/  USHF.R.U32.HI UR6, URZ, UR12, UR5 ;  /* 0x0000000cff067299 */ /* 0x000fe60008011605 */
[----:B------:R-:W-:Y:S01]  /*5640*/  UMOV UR5, UR11 ;  /* 0x0000000b00057c82 */ /* 0x000fe20008000000 */
[----:B------:R-:W-:Y:S02]  /*5650*/  UIMAD.WIDE.U32 UR10, UR7, UR40, URZ ;  /* 0x00000028070a72a5 */ /* 0x000fe4000f8e00ff */
[----:B------:R-:W-:Y:S02]  /*5660*/  USHF.R.U32.HI UR12, URZ, UR57, UR5 ;  /* 0x00000039ff0c7299 */ /* 0x000fe40008011605 */
[----:B------:R-:W-:Y:S01]  /*5670*/  USEL UR6, UR37, UR6, !UP0 ;  /* 0x0000000625067287 */ /* 0x000fe2000c000000 */
[----:B------:R-:W-:Y:S02]  /*5680*/  UMOV UR5, UR9 ;  /* 0x0000000900057c82 */ /* 0x000fe40008000000 */
[----:B------:R-:W-:Y:S01]  /*5690*/  UMOV UR10, UR11 ;  /* 0x0000000b000a7c82 */ /* 0x000fe20008000000 */
[----:B------:R-:W-:Y:S02]  /*56a0*/  @UP2 USHF.R.U32.HI UR4, URZ, UR41, UR5 ;  /* 0x00000029ff042299 */ /* 0x000fe40008011605 */
[----:B------:R-:W-:Y:S02]  /*56b0*/  @UP2 USHF.R.U32.HI UR7, URZ, UR41, UR10 ;  /* 0x00000029ff072299 */ /* 0x000fe4000801160a */
[----:B------:R-:W-:Y:S02]  /*56c0*/  UIMAD UR4, UR42, UR4, URZ ;  /* 0x000000042a0472a4 */ /* 0x000fe4000f8e02ff */
[----:B------:R-:W-:Y:S02]  /*56d0*/  UIMAD.WIDE.U32 UR10, UR6, UR40, URZ ;  /* 0x00000028060a72a5 */ /* 0x000fe4000f8e00ff */
[----:B------:R-:W-:Y:S02]  /*56e0*/  USEL UR5, UR38, UR12, !UP1 ;  /* 0x0000000c26057287 */ /* 0x000fe4000c800000 */
[----:B------:R-:W-:Y:S02]  /*56f0*/  UIMAD UR8, UR42, UR7, URZ ;  /* 0x000000072a0872a4 */ /* 0x000fe4000f8e02ff */
[----:B------:R-:W-:Y:S03]  /*5700*/  UISETP.GE.AND UP0, UPT, UR6, UR4, UPT ;  /* 0x000000040600728c */ /* 0x000fe6000bf06270 */
[----:B------:R-:W-:Y:S01]  /*5710*/  UMOV UR4, UR11 ;  /* 0x0000000b00047c82 */ /* 0x000fe20008000000 */
[----:B------:R-:W-:Y:S02]  /*5720*/  UISETP.GE.OR UP0, UPT, UR5, UR8, UP0 ;  /* 0x000000080500728c */ /* 0x000fe40008706670 */
[----:B------:R-:W-:Y:S02]  /*5730*/  USHF.R.U32.HI UR4, URZ, UR41, UR4 ;  /* 0x00000029ff047299 */ /* 0x000fe40008011604 */
[----:B------:R-:W-:Y:S02]  /*5740*/  UIMAD.WIDE.U32 UR8, UR5, UR40, URZ ;  /* 0x00000028050872a5 */ /* 0x000fe4000f8e00ff */
[----:B------:R-:W-:Y:S02]  /*5750*/  USEL UR11, UR6, UR4, !UP2 ;  /* 0x00000004060b7287 */ /* 0x000fe4000d000000 */
[----:B------:R-:W-:Y:S02]  /*5760*/  UIADD3 UR8, UPT, UPT, -UR5, URZ, URZ ;  /* 0x000000ff05087290 */ /* 0x000fe4000fffe1ff */
[----:B------:R-:W-:Y:S01]  /*5770*/  UIADD3 UR10, UPT, UPT, -UR11, URZ, URZ ;  /* 0x000000ff0b0a7290 */ /* 0x000fe2000fffe1ff */
[----:B------:R-:W-:Y:S01]  /*5780*/  @!UP0 UMOV UR4, UR9 ;  /* 0x0000000900048c82 */ /* 0x000fe20008000000 */
[----:B------:R-:W-:Y:S02]  /*5790*/  UIADD3 UR9, UPT, UPT, -UR6, URZ, URZ ;  /* 0x000000ff06097290 */ /* 0x000fe4000fffe1ff */
[----:B------:R-:W-:Y:S02]  /*57a0*/  @!UP0 USHF.R.U32.HI UR4, URZ, UR41, UR4 ;  /* 0x00000029ff048299 */ /* 0x000fe40008011604 */
[----:B------:R-:W-:Y:S02]  /*57b0*/  UIMAD UR10, UR42, UR10, UR6 ;  /* 0x0000000a2a0a72a4 */ /* 0x000fe4000f8e0206 */
[----:B------:R-:W-:Y:S04]  /*57c0*/  @!UP0 USEL UR4, UR5, UR4, !UP2 ;  /* 0x0000000405048287 */ /* 0x000fe8000d000000 */
[----:B------:R-:W-:Y:S02]  /*57d0*/  @!UP0 UIMAD UR10, UR7, UR10, UR4 ;  /* 0x0000000a070a82a4 */ /* 0x000fe4000f8e0204 */
[----:B------:R-:W-:Y:S02]  /*57e0*/  @!UP0 UIADD3 UR11, UPT, UPT, UR11, -UR4, URZ ;  /* 0x800000040b0b8290 */ /* 0x000fe4000fffe0ff */
[----:B------:R-:W-:Y:S02]  /*57f0*/  UIMAD UR7, UR43, UR8, UR38 ;  /* 0x000000082b0772a4 */ /* 0x000fe4000f8e0226 */
[----:B------:R-:W-:Y:S02]  /*5800*/  @!UP0 UIMAD UR6, UR11, UR42, UR5 ;  /* 0x0000002a0b0682a4 */ /* 0x000fe4000f8e0205 */
[----:B------:R-:W-:Y:S01]  /*5810*/  UIMAD UR4, UR58, UR9, UR37 ;  /* 0x000000093a0472a4 */ /* 0x000fe2000f8e0225 */
[----:B------:R-:W-:Y:S02]  /*5820*/  @!UP0 UMOV UR5, UR10 ;  /* 0x0000000a00058c82 */ /* 0x000fe40008000000 */
[----:B------:R-:W-:Y:S02]  /*5830*/  UIMAD UR38, UR5, UR43, UR7 ;  /* 0x0000002b052672a4 */ /* 0x000fe4000f8e0207 */
[----:B------:R-:W-:Y:S11]  /*5840*/  UIMAD UR37, UR6, UR58, UR4 ;  /* 0x0000003a062572a4 */ /* 0x000ff6000f8e0204 */
[----:B------:R-:W-:Y:S01]  /*5850*/  @!UPT UIADD3 URZ, UPT, UPT, URZ, URZ, URZ ;  /* 0x000000fffffff290 */ /* 0x000fe2000fffe0ff */
.L_x_87:
[----:B------:R-:W-:Y:S01]  /*5860*/  UISETP.NE.AND UP0, UPT, UR39, 0x1, UPT ;  /* 0x000000012700788c */ /* 0x000fe2000bf05270 */
[----:B------:R-:W-:Y:S01]  /*5870*/  R2UR UR11, R101 ;  /* 0x00000000650b72ca */ /* 0x000fe200000e0000 */
[----:B------:R-:W-:Y:S01]  /*5880*/  USHF.L.U32 UR50, UR25, 0x7, URZ ;  /* 0x0000000719327899 */ /* 0x000fe200080006ff */
[----:B------:R-:W-:Y:S01]  /*5890*/  IADD3 R90, PT, PT, R90, 0x1, RZ ;  /* 0x000000015a5a7810 */ /* 0x000fe20007ffe0ff */
[----:B------:R-:W-:Y:S07]  /*58a0*/  USHF.L.U32 UR49, UR26, 0x6, URZ ;  /* 0x000000061a317899 */ /* 0x000fee00080006ff */
[----:B------:R-:W1:Y:S01]  /*58b0*/  @!UP0 LDCU.128 UR12, c[0x0][0xb10] ;  /* 0x00016200ff0c87ac */ /* 0x000e620008000c00 */
[----:B------:R-:W2:Y:S01]  /*58c0*/  @!UP0 LDCU UR5, c[0x0][0xb0c] ;  /* 0x00016180ff0587ac */ /* 0x000ea20008000800 */
[----:B------:R-:W3:Y:S01]  /*58d0*/  @!UP0 LDCU UR10, c[0x0][0xb20] ;  /* 0x00016400ff0a87ac */ /* 0x000ee20008000800 */
[----:B-1----:R-:W-:Y:S02]  /*58e0*/  UIMAD.WIDE.U32 UR8, UR38, UR12, URZ ;  /* 0x0000000c260872a5 */ /* 0x002fe4000f8e00ff */
[----:B------:R-:W-:Y:S02]  /*58f0*/  UIMAD.WIDE.U32 UR6, UR37, UR15, URZ ;  /* 0x0000000f250672a5 */ /* 0x000fe4000f8e00ff */
[----:B------:R-:W-:Y:S03]  /*5900*/  @!UP0 UISETP.NE.AND UP1, UPT, UR14, 0x1, UPT ;  /* 0x000000010e00888c */ /* 0x000fe6000bf25270 */
[----:B------:R-:W-:Y:S01]  /*5910*/  @!UP0 UMOV UR4, UR9 ;  /* 0x0000000900048c82 */ /* 0x000fe20008000000 */
[----:B--2---:R-:W-:Y:S02]  /*5920*/  @!UP0 UISETP.NE.AND UP2, UPT, UR5, 0x1, UPT ;  /* 0x000000010500888c */ /* 0x004fe4000bf45270 */
[----:B------:R-:W-:Y:S01]  /*5930*/  @!UP0 USHF.R.U32.HI UR4, URZ, UR13, UR4 ;  /* 0x0000000dff048299 */ /* 0x000fe20008011604 */
[----:B------:R-:W-:Y:S02]  /*5940*/  @!UP0 UMOV UR6, UR7 ;  /* 0x0000000700068c82 */ /* 0x000fe40008000000 */
[----:B---3--:R-:W-:Y:S02]  /*5950*/  @!UP0 USHF.R.U32.HI UR6, URZ, UR10, UR6 ;  /* 0x0000000aff068299 */ /* 0x008fe40008011606 */
[----:B------:R-:W-:Y:S02]  /*5960*/  @!UP0 USEL UR7, UR38, UR4, !UP2 ;  /* 0x0000000426078287 */ /* 0x000fe4000d000000 */
[----:B------:R-:W-:Y:S04]  /*5970*/  @!UP0 USEL UR6, UR37, UR6, !UP1 ;  /* 0x0000000625068287 */ /* 0x000fe8000c800000 */
[----:B------:R-:W-:Y:S02]  /*5980*/  @!UP0 UIADD3 UR4, UPT, UPT, -UR7, UR6, URZ ;  /* 0x0000000607048290 */ /* 0x000fe4000fffe1ff */
[----:B------:R-:W-:Y:S02]  /*5990*/  @!UP0 UIADD3 UR6, UPT, UPT, UR7, -UR6, URZ ;  /* 0x8000000607068290 */ /* 0x000fe4000fffe0ff */
[----:B------:R-:W-:Y:S02]  /*59a0*/  @!UP0 UIMAD UR38, UR4, UR5, UR38 ;  /* 0x00000005042682a4 */ /* 0x000fe4000f8e0226 */
[----:B------:R-:W-:Y:S02]  /*59b0*/  @!UP0 UIMAD UR37, UR6, UR14, UR37 ;  /* 0x0000000e062582a4 */ /* 0x000fe4000f8e0225 */
[----:B------:R-:W-:Y:S09]  /*59c0*/  ULOP3.LUT UP0, URZ, UR11, 0x1b0, URZ, 0xc0, !UPT ;  /* 0x000001b00bff7892 */ /* 0x000ff2000f80c0ff */
[----:B------:R-:W-:Y:S05]  /*59d0*/  BRA.U !UP0, `(.L_x_88) ;  /* 0x00000001087c7547 */ /* 0x000fea000b800000 */
[----:B------:R-:W1:Y:S01]  /*59e0*/  LDCU.64 UR8, c[0x4][0x80] ;  /* 0x01001000ff0877ac */ /* 0x000e620008000a00 */
[----:B------:R-:W-:Y:S01]  /*59f0*/  MOV R2, 0x0 ;  /* 0x0000000000027802 */ /* 0x000fe20000000f00 */
[----:B------:R-:W-:Y:S02]  /*5a00*/  HFMA2 R12, -RZ, RZ, 0, 5.9604644775390625e-08 ;  /* 0x00000001ff0c7431 */ /* 0x000fe400000001ff */
[----:B------:R-:W-:Y:S01]  /*5a10*/  IMAD.MOV.U32 R8, RZ, RZ, 0x70 ;  /* 0x00000070ff087424 */ /* 0x000fe200078e00ff */
[----:B------:R2:W3:Y:S01]  /*5a20*/  LDC.64 R14, c[0x4][R2] ;  /* 0x01000000020e7b82 */ /* 0x0004e20000000a00 */
[----:B------:R-:W4:Y:S01]  /*5a30*/  LDCU.64 UR6, c[0x4][0x88] ;  /* 0x01001100ff0677ac */ /* 0x000f220008000a00 */
[----:B------:R-:W-:Y:S01]  /*5a40*/  IMAD.MOV.U32 R13, RZ, RZ, RZ ;  /* 0x000000ffff0d7224 */ /* 0x000fe200078e00ff */
[----:B------:R-:W2:Y:S01]  /*5a50*/  LDCU.64 UR4, c[0x4][0x8] ;  /* 0x01000100ff0477ac */ /* 0x000ea20008000a00 */
[----:B-1----:R-:W-:Y:S01]  /*5a60*/  MOV R5, UR9 ;  /* 0x0000000900057c02 */ /* 0x002fe20008000f00 */
[----:B------:R-:W-:Y:S01]  /*5a70*/  IMAD.U32 R4, RZ, RZ, UR8 ;  /* 0x00000008ff047e24 */ /* 0x000fe2000f8e00ff */
[----:B----4-:R-:W-:Y:S01]  /*5a80*/  MOV R7, UR7 ;  /* 0x0000000700077c02 */ /* 0x010fe20008000f00 */
[----:B------:R-:W-:Y:S01]  /*5a90*/  IMAD.U32 R6, RZ, RZ, UR6 ;  /* 0x00000006ff067e24 */ /* 0x000fe2000f8e00ff */
[----:B--2---:R-:W-:Y:S01]  /*5aa0*/  MOV R11, UR5 ;  /* 0x00000005000b7c02 */ /* 0x004fe20008000f00 */
[----:B------:R-:W-:Y:S02]  /*5ab0*/  IMAD.U32 R10, RZ, RZ, UR4 ;  /* 0x00000004ff0a7e24 */ /* 0x000fe4000f8e00ff */
[----:B------:R-:W-:Y:S07]  /*5ac0*/  LEPC R20, `(.L_x_89) ;  /* 0x000000001014794e */ /* 0x000fee0000000000 */
[----:B---3-5:R-:W-:Y:S05]  /*5ad0*/  CALL.ABS.NOINC R14 ;  /* 0x000000000e007343 */ /* 0x028fea0003c00000 */
.L_x_89:
[----:B------:R-:W1:Y:S01]  /*5ae0*/  LDCU.64 UR8, c[0x4][0x80] ;  /* 0x01001000ff0877ac */ /* 0x000e620008000a00 */
[----:B------:R-:W2:Y:S01]  /*5af0*/  LDC.64 R2, c[0x4][R2] ;  /* 0x0100000002027b82 */ /* 0x000ea20000000a00 */
[----:B------:R-:W-:Y:S02]  /*5b00*/  HFMA2 R12, -RZ, RZ, 0, 5.9604644775390625e-08 ;  /* 0x00000001ff0c7431 */ /* 0x000fe400000001ff */
[----:B------:R-:W-:Y:S02]  /*5b10*/  IMAD.MOV.U32 R8, RZ, RZ, 0x70 ;  /* 0x00000070ff087424 */ /* 0x000fe400078e00ff */
[----:B------:R-:W-:Y:S01]  /*5b20*/  IMAD.MOV.U32 R13, RZ, RZ, RZ ;  /* 0x000000ffff0d7224 */ /* 0x000fe200078e00ff */
[----:B------:R-:W3:Y:S01]  /*5b30*/  LDCU.64 UR6, c[0x4][0x88] ;  /* 0x01001100ff0677ac */ /* 0x000ee20008000a00 */
[----:B------:R-:W4:Y:S01]  /*5b40*/  LDCU.64 UR4, c[0x4][0x8] ;  /* 0x01000100ff0477ac */ /* 0x000f220008000a00 */
[----:B-1----:R-:W-:Y:S02]  /*5b50*/  MOV R4, UR8 ;  /* 0x0000000800047c02 */ /* 0x002fe40008000f00 */
[----:B------:R-:W-:Y:S02]  /*5b60*/  MOV R5, UR9 ;  /* 0x0000000900057c02 */ /* 0x000fe40008000f00 */
[----:B---3--:R-:W-:Y:S01]  /*5b70*/  MOV R7, UR7 ;  /* 0x0000000700077c02 */ /* 0x008fe20008000f00 */
[----:B------:R-:W-:Y:S01]  /*5b80*/  IMAD.U32 R6, RZ, RZ, UR6 ;  /* 0x00000006ff067e24 */ /* 0x000fe2000f8e00ff */
[----:B----4-:R-:W-:Y:S01]  /*5b90*/  MOV R11, UR5 ;  /* 0x00000005000b7c02 */ /* 0x010fe20008000f00 */
[----:B------:R-:W-:Y:S02]  /*5ba0*/  IMAD.U32 R10, RZ, RZ, UR4 ;  /* 0x00000004ff0a7e24 */ /* 0x000fe4000f8e00ff */
[----:B------:R-:W-:Y:S07]  /*5bb0*/  LEPC R20, `(.L_x_88) ;  /* 0x000000001014794e */ /* 0x000fee0000000000 */
[----:B--2---:R-:W-:Y:S05]  /*5bc0*/  CALL.ABS.NOINC R2 ;  /* 0x0000000002007343 */ /* 0x004fea0003c00000 */
.L_x_88:
[----:B------:R-:W-:Y:S02]  /*5bd0*/  R2UR UR6, R88 ;  /* 0x00000000580672ca */ /* 0x000fe400000e0000 */
[----:B------:R-:W-:Y:S02]  /*5be0*/  R2UR UR5, R99 ;  /* 0x00000000630572ca */ /* 0x000fe400000e0000 */
[----:B------:R-:W-:Y:S02]  /*5bf0*/  R2UR UR4, R98 ;  /* 0x00000000620472ca */ /* 0x000fe400000e0000 */
[----:B------:R-:W-:Y:S02]  /*5c00*/  ISETP.NE.U32.AND P4, PT, R78, RZ, PT ;  /* 0x000000ff4e00720c */ /* 0x000fe40003f85070 */
[----:B------:R-:W-:Y:S02]  /*5c10*/  ISETP.NE.U32.AND P2, PT, RZ, UR60, PT ;  /* 0x0000003cff007c0c */ /* 0x000fe4000bf45070 */
[----:B------:R-:W-:Y:S02]  /*5c20*/  ISETP.NE.AND.EX P4, PT, R79, RZ, PT, P4 ;  /* 0x000000ff4f00720c */ /* 0x000fe40003f85340 */
[----:B------:R-:W-:Y:S01]  /*5c30*/  ISETP.NE.AND.EX P2, PT, RZ, UR61, PT, P2 ;  /* 0x0000003dff007c0c */ /* 0x000fe2000bf45320 */
[----:B------:R-:W-:Y:S02]  /*5c40*/  UISETP.NE.AND UP2, UPT, UR6, URZ, UPT ;  /* 0x000000ff0600728c */ /* 0x000fe4000bf45270 */
[----:B------:R-:W-:Y:S04]  /*5c50*/  UISETP.NE.U32.AND UP0, UPT, UR5, URZ, UPT ;  /* 0x000000ff0500728c */ /* 0x000fe8000bf05070 */
[----:B------:R-:W-:Y:S01]  /*5c60*/  UISETP.NE.AND.EX UP1, UPT, UR4, URZ, UPT, UP0 ;  /* 0x000000ff0400728c */ /* 0x000fe2000bf25300 */
[----:B------:R-:W-:Y:S01]  /*5c70*/  PLOP3.LUT P1, PT, PT, PT, UP2, 0x80, 0x8 ;  /* 0x000000000008781c */ /* 0x000fe20003f2f028 */
[----:B------:R-:W-:Y:S03]  /*5c80*/  UPLOP3.LUT UP0, UPT, UPT, UPT, UPT, 0x40, 0x4 ;  /* 0x000000000004789c */ /* 0x000fe60003f0e870 */
[----:B------:R-:W-:Y:S06]  /*5c90*/  @UP2 UPLOP3.LUT UP0, UPT, UPT, UPT, UP1, 0x80, 0x8 ;  /* 0x000000000008289c */ /* 0x000fec0003f0f010 */
[----:B------:R-:W-:Y:S01]  /*5ca0*/  PLOP3.LUT P0, PT, PT, PT, UP0, 0x80, 0x8 ;  /* 0x000000000008781c */ /* 0x000fe20003f0f008 */
[----:B------:R-:W-:Y:S01]  /*5cb0*/  @!UPT UIADD3 URZ, UPT, UPT, URZ, URZ, URZ ;  /* 0x000000fffffff290 */ /* 0x000fe2000fffe0ff */
[----:B------:R-:W-:Y:S11]  /*5cc0*/  BRA.U !UP1, `(.L_x_90) ;  /* 0x0000000109407547 */ /* 0x000ff6000b800000 */
[----:B------:R-:W-:Y:S01]  /*5cd0*/  UISETP.NE.U32.AND UP0, UPT, UR60, URZ, UPT ;  /* 0x000000ff3c00728c */ /* 0x000fe2000bf05070 */
[----:B------:R-:W-:Y:S01]  /*5ce0*/  R2UR UR6, R99 ;  /* 0x00000000630672ca */ /* 0x000fe200000e0000 */
[----:B------:R-:W1:Y:S01]  /*5cf0*/  LDCU.64 UR8, c[0x0][0x358] ;  /* 0x00006b00ff0877ac */ /* 0x000e620008000a00 */
[----:B------:R-:W-:Y:S02]  /*5d00*/  HFMA2 R84, -RZ, RZ, 0, 5.9604644775390625e-08 ;  /* 0x00000001ff547431 */ /* 0x000fe400000001ff */
[----:B------:R-:W-:Y:S01]  /*5d10*/  IMAD.MOV.U32 R0, RZ, RZ, 0x1 ;  /* 0x00000001ff007424 */ /* 0x000fe200078e00ff */
[----:B------:R-:W-:Y:S06]  /*5d20*/  UISETP.NE.AND.EX UP0, UPT, UR61, URZ, UPT, UP0 ;  /* 0x000000ff3d00728c */ /* 0x000fec000bf05300 */
[----:B------:R-:W-:Y:S05]  /*5d30*/  PLOP3.LUT P3, PT, PT, PT, UP0, 0x80, 0x8 ;  /* 0x000000000008781c */ /* 0x000fea0003f6f008 */
[----:B------:R-:W2:Y:S01]  /*5d40*/  @UP0 LDCU.64 UR4, c[0x0][0x888] ;  /* 0x00011100ff0407ac */ /* 0x000ea20008000a00 */
[----:B------:R-:W-:Y:S07]  /*5d50*/  @UP0 UIMAD UR6, UR36, UR6, URZ ;  /* 0x00000006240602a4 */ /* 0x000fee000f8e02ff */
[----:B------:R-:W-:Y:S01]  /*5d60*/  @!P3 PRMT R84, R0, 0x7610, R84 ;  /* 0x000076100054b816 */ /* 0x000fe20000000054 */
[----:B--2---:R-:W-:Y:S06]  /*5d70*/  @UP0 UIMAD.WIDE UR4, UR6, 0x4, UR4 ;  /* 0x00000004060408a5 */ /* 0x004fec000f8e0204 */
[----:B------:R-:W-:Y:S02]  /*5d80*/  IMAD.U32 R2, RZ, RZ, UR4 ;  /* 0x00000004ff027e24 */ /* 0x000fe4000f8e00ff */
[----:B------:R-:W-:Y:S03]  /*5d90*/  IMAD.U32 R3, RZ, RZ, UR5 ;  /* 0x00000005ff037e24 */ /* 0x000fe6000f8e00ff */
[----:B------:R-:W2:Y:S02]  /*5da0*/  @!UP0 LDCU UR4, c[0x0][0x880] ;  /* 0x00011000ff0487ac */ /* 0x000ea40008000800 */
[----:B-1---5:R1:W5:Y:S02]  /*5db0*/  @P3 LDG.E R41, desc[UR8][R2.64] ;  /* 0x0000000802293981 */ /* 0x022364000c1e1900 */
[----:B-12---:R-:W-:Y:S02]  /*5dc0*/  @!P3 MOV R41, UR4 ;  /* 0x000000040029bc02 */ /* 0x006fe40008000f00 */
.L_x_90:
[----:B------:R-:W-:Y:S05]  /*5dd0*/  @!P4 BRA `(.L_x_91) ;  /* 0x000000000024c947 */ /* 0x000fea0003800000 */
[----:B------:R-:W-:Y:S01]  /*5de0*/  ISETP.NE.U32.AND P3, PT, R76, RZ, PT ;  /* 0x000000ff4c00720c */ /* 0x000fe20003f65070 */
[----:B------:R-:W1:Y:S03]  /*5df0*/  LDCU.64 UR4, c[0x0][0x358] ;  /* 0x00006b00ff0477ac */ /* 0x000e660008000a00 */
[----:B------:R-:W-:Y:S11]  /*5e00*/  ISETP.NE.AND.EX P3, PT, R77, RZ, PT, P3 ;  /* 0x000000ff4d00720c */ /* 0x000ff60003f65330 */
[----:B------:R-:W-:Y:S02]  /*5e10*/  @!UPT UIADD3 URZ, UPT, UPT, URZ, URZ, URZ ;  /* 0x000000fffffff290 */ /* 0x000fe4000fffe0ff */
[----:B------:R-:W2:Y:S01]  /*5e20*/  @P3 LDC.64 R2, c[0x0][0x8a8] ;  /* 0x00022a00ff023b82 */ /* 0x000ea20000000a00 */
[----:B------:R-:W-:Y:S04]  /*5e30*/  @P3 IMAD R0, R78, UR36, RZ ;  /* 0x000000244e003c24 */ /* 0x000fe8000f8e02ff */
[----:B--2---:R-:W-:Y:S05]  /*5e40*/  @P3 IMAD.WIDE R2, R0, 0x4, R2 ;  /* 0x0000000400023825 */ /* 0x004fea00078e0202 */
[----:B-1---5:R1:W5:Y:S02]  /*5e50*/  @P3 LDG.E R38, desc[UR4][R2.64] ;  /* 0x0000000402263981 */ /* 0x022364000c1e1900 */
[----:B-1----:R-:W2:Y:S02]  /*5e60*/  @!P3 LDC R38, c[0x0][0x8a0] ;  /* 0x00022800ff26bb82 */ /* 0x002ea40000000800 */
.L_x_91:
[----:B-----5:R-:W-:Y:S01]  /*5e70*/  FSETP.NEU.AND P3, PT, R41, RZ, PT ;  /* 0x000000ff2900720b */ /* 0x020fe20003f6d000 */
[----:B------:R-:W-:Y:S01]  /*5e80*/  ULOP3.LUT UR4, UR55, 0x1, URZ, 0x3c, !UPT ;  /* 0x0000000137047892 */ /* 0x000fe2000f8e3cff */
[----:B------:R-:W-:Y:S01]  /*5e90*/  SEL R5, RZ, 0xffffffff, P2 ;  /* 0xffffffffff057807 */ /* 0x000fe20001000000 */
[----:B------:R-:W-:Y:S01]  /*5ea0*/  IMAD.U32 R109, RZ, RZ, UR46 ;  /* 0x0000002eff6d7e24 */ /* 0x000fe2000f8e00ff */
[----:B------:R-:W-:Y:S01]  /*5eb0*/  @P1 LOP3.LUT P2, RZ, R84, 0xff, RZ, 0xc0, !PT ;  /* 0x000000ff54ff1812 */ /* 0x000fe2000784c0ff */
[----:B------:R-:W-:Y:S01]  /*5ec0*/  IMAD.SHL.U32 R81, R92, 0x10, RZ ;  /* 0x000000105c517824 */ /* 0x000fe200078e00ff */
[----:B------:R-:W-:Y:S01]  /*5ed0*/  @P1 SEL R2, RZ, 0xffffffff, P3 ;  /* 0xffffffffff021807 */ /* 0x000fe20001800000 */
[----:B------:R-:W-:Y:S01]  /*5ee0*/  IMAD.U32 R112, RZ, RZ, UR4 ;  /* 0x00000004ff707e24 */ /* 0x000fe2000f8e00ff */
[----:B------:R-:W-:Y:S01]  /*5ef0*/  LEA R108, R36, UR47, 0x3 ;  /* 0x0000002f246c7c11 */ /* 0x000fe2000f8e18ff */
[----:B------:R-:W-:Y:S01]  /*5f00*/  IMAD.SHL.U32 R109, R109, 0x2000, RZ ;  /* 0x000020006d6d7824 */ /* 0x000fe200078e00ff */
[----:B------:R-:W-:Y:S01]  /*5f10*/  @P0 SEL R2, R5, R2, !P2 ;  /* 0x0000000205020207 */ /* 0x000fe20005000000 */
[----:B------:R-:W-:Y:S01]  /*5f20*/  IMAD.SHL.U32 R80, R91, 0x10, RZ ;  /* 0x000000105b507824 */ /* 0x000fe200078e00ff */
[----:B------:R-:W-:Y:S01]  /*5f30*/  SHF.L.U32 R3, R94, 0x1f, RZ ;  /* 0x0000001f5e037819 */ /* 0x000fe200000006ff */
[----:B------:R-:W-:Y:S01]  /*5f40*/  IMAD.IADD R83, R96, 0x1, R109 ;  /* 0x0000000160537824 */ /* 0x000fe200078e026d */
[----:B------:R-:W-:Y:S01]  /*5f50*/  @P1 LOP3.LUT R2, R2, 0x1, RZ, 0xc0, !PT ;  /* 0x0000000102021812 */ /* 0x000fe200078ec0ff */
[----:B------:R-:W-:Y:S01]  /*5f60*/  BSSY B1, `(.L_x_92) ;  /* 0x0000039000017945 */ /* 0x000fe20003800000 */
[----:B------:R-:W-:Y:S01]  /*5f70*/  PLOP3.LUT P2, PT, PT, PT, UP1, 0x80, 0x8 ;  /* 0x000000000008781c */ /* 0x000fe20003f4f018 */
[----:B------:R-:W-:Y:S01]  /*5f80*/  IMAD.IADD R82, R83, 0x1, R81 ;  /* 0x0000000153527824 */ /* 0x000fe200078e0251 */
[----:B------:R-:W-:Y:S01]  /*5f90*/  ISETP.NE.U32.OR P5, PT, R2, 0x1, !P1 ;  /* 0x000000010200780c */ /* 0x000fe20004fa5470 */
[----:B------:R-:W-:Y:S01]  /*5fa0*/  IMAD.U32 R2, RZ, RZ, UR46 ;  /* 0x0000002eff027e24 */ /* 0x000fe2000f8e00ff */
[----:B------:R-:W-:Y:S01]  /*5fb0*/  LOP3.LUT P4, R89, R84, 0xff, RZ, 0xc0, !PT ;  /* 0x000000ff54597812 */ /* 0x000fe2000788c0ff */
[----:B------:R-:W-:Y:S01]  /*5fc0*/  IMAD.MOV.U32 R110, RZ, RZ, 0x1 ;  /* 0x00000001ff6e7424 */ /* 0x000fe200078e00ff */
[----:B------:R-:W-:Y:S01]  /*5fd0*/  P2R R103, PR, RZ, 0x20 ;  /* 0x00000020ff677803 */ /* 0x000fe20000000000 */
[----:B------:R-:W-:Y:S01]  /*5fe0*/  IMAD R39, R36, 0x40, R37 ;  /* 0x0000004024277824 */ /* 0x000fe200078e0225 */
[----:B------:R-:W-:Y:S01]  /*5ff0*/  LEA R0, R2, UR47, 0x3 ;  /* 0x0000002f02007c11 */ /* 0x000fe2000f8e18ff */
[----:B------:R-:W-:Y:S01]  /*6000*/  IMAD.U32 R111, RZ, RZ, UR46 ;  /* 0x0000002eff6f7e24 */ /* 0x000fe2000f8e00ff */
[----:B------:R-:W-:Y:S02]  /*6010*/  SEL R2, RZ, 0xffffffff, P3 ;  /* 0xffffffffff027807 */ /* 0x000fe40001800000 */
[----:B------:R-:W-:Y:S02]  /*6020*/  CS2R R74, SRZ ;  /* 0x00000000004a7805 */ /* 0x000fe4000001ff00 */
[----:B------:R-:W-:Y:S02]  /*6030*/  CS2R R72, SRZ ;  /* 0x0000000000487805 */ /* 0x000fe4000001ff00 */
[----:B------:R-:W-:Y:S02]  /*6040*/  CS2R R66, SRZ ;  /* 0x0000000000427805 */ /* 0x000fe4000001ff00 */
[----:B------:R-:W-:Y:S02]  /*6050*/  @P2 SEL R2, R5, R2, !P4 ;  /* 0x0000000205022207 */ /* 0x000fe40006000000 */
[----:B------:R-:W-:Y:S02]  /*6060*/  CS2R R64, SRZ ;  /* 0x0000000000407805 */ /* 0x000fe4000001ff00 */
[----:B------:R-:W-:Y:S02]  /*6070*/  @P5 SHF.L.U32 R7, R112, 0x1f, RZ ;  /* 0x0000001f70075819 */ /* 0x000fe400000006ff */
[----:B------:R-:W-:Y:S02]  /*6080*/  CS2R R58, SRZ ;  /* 0x00000000003a7805 */ /* 0x000fe4000001ff00 */
[----:B------:R-:W-:Y:S02]  /*6090*/  LOP3.LUT R2, R2, 0x1, RZ, 0xc0, !PT ;  /* 0x0000000102027812 */ /* 0x000fe400078ec0ff */
[----:B------:R-:W-:Y:S01]  /*60a0*/  CS2R R56, SRZ ;  /* 0x0000000000387805 */ /* 0x000fe2000001ff00 */
[----:B------:R-:W1:Y:S01]  /*60b0*/  @P5 SYNCS.PHASECHK.TRANS64.TRYWAIT P1, [R0+URZ+0x30], R7 ;  /* 0x00003007000055a7 */ /* 0x000e6200080211ff */
[----:B------:R-:W-:Y:S02]  /*60c0*/  CS2R R50, SRZ ;  /* 0x0000000000327805 */ /* 0x000fe4000001ff00 */
[----:B------:R-:W-:Y:S02]  /*60d0*/  ISETP.NE.U32.AND P2, PT, R2, 0x1, PT ;  /* 0x000000010200780c */ /* 0x000fe40003f45070 */
[----:B------:R-:W-:Y:S01]  /*60e0*/  CS2R R48, SRZ ;  /* 0x0000000000307805 */ /* 0x000fe2000001ff00 */
[----:B------:R-:W-:Y:S01]  /*60f0*/  IMAD.IADD R47, R83, 0x1, R80 ;  /* 0x00000001532f7824 */ /* 0x000fe200078e0250 */
[----:B------:R-:W-:Y:S01]  /*6100*/  P2R R113, PR, RZ, 0x4 ;  /* 0x00000004ff717803 */ /* 0x000fe20000000000 */
[----:B------:R-:W-:Y:S01]  /*6110*/  IMAD.IADD R46, R95, 0x1, R82 ;  /* 0x000000015f2e7824 */ /* 0x000fe200078e0252 */
[----:B------:R3:W4:Y:S01]  /*6120*/  SYNCS.PHASECHK.TRANS64.TRYWAIT P0, [R108+URZ+0x90], R3 ;  /* 0x000090036c0075a7 */ /* 0x00072200080011ff */
[----:B-1----:R-:W-:Y:S01]  /*6130*/  @P5 SEL R110, RZ, 0x1, !P1 ;  /* 0x00000001ff6e5807 */ /* 0x002fe20004800000 */
[----:B---3--:R-:W-:Y:S06]  /*6140*/  @!P5 BRA `(.L_x_93) ;  /* 0x000000000068d947 */ /* 0x008fec0003800000 */
[----:B------:R-:W-:Y:S01]  /*6150*/  ISETP.NE.AND P1, PT, R110, RZ, PT ;  /* 0x000000ff6e00720c */ /* 0x000fe20003f25270 */
[----:B------:R-:W-:Y:S01]  /*6160*/  BSSY B0, `(.L_x_94) ;  /* 0x000000d000007945 */ /* 0x000fe20003800000 */
[----:B------:R-:W-:Y:S02]  /*6170*/  CS2R R50, SRZ ;  /* 0x0000000000327805 */ /* 0x000fe4000001ff00 */
[----:B------:R-:W-:Y:S02]  /*6180*/  CS2R R48, SRZ ;  /* 0x0000000000307805 */ /* 0x000fe4000001ff00 */
[----:B------:R-:W-:Y:S02]  /*6190*/  CS2R R58, SRZ ;  /* 0x00000000003a7805 */ /* 0x000fe4000001ff00 */
[----:B------:R-:W-:Y:S02]  /*61a0*/  CS2R R56, SRZ ;  /* 0x0000000000387805 */ /* 0x000fe4000001ff00 */
[----:B------:R-:W-:Y:S02]  /*61b0*/  CS2R R66, SRZ ;  /* 0x0000000000427805 */ /* 0x000fe4000001ff00 */
[----:B------:R-:W-:Y:S02]  /*61c0*/  CS2R R64, SRZ ;  /* 0x0000000000407805 */ /* 0x000fe4000001ff00 */
[----:B------:R-:W-:Y:S02]  /*61d0*/  CS2R R74, SRZ ;  /* 0x00000000004a7805 */ /* 0x000fe4000001ff00 */
[----:B------:R-:W-:Y:S01]  /*61e0*/  CS2R R72, SRZ ;  /* 0x0000000000487805 */ /* 0x000fe2000001ff00 */
[----:B------:R-:W-:Y:S06]  /*61f0*/  @P1 BRA `(.L_x_95) ;  /* 0x00000000000c1947 */ /* 0x000fec0003800000 */
[----:B------:R-:W-:Y:S04]  /*6200*/  SHF.L.U32 R5, R112, 0x1f, RZ ;  /* 0x0000001f70057819 */ /* 0x000fe800000006ff */
[----:B------:R-:W1:Y:S02]  /*6210*/  SYNCS.PHASECHK.TRANS64.TRYWAIT P1, [R0+URZ+0x30], R5 ;  /* 0x00003005000075a7 */ /* 0x000e6400080211ff */
[----:B-1----:R-:W-:Y:S05]  /*6220*/  @!P1 BRA `(.L_x_96) ;  /* 0x00000024004c9947 */ /* 0x002fea0003800000 */
.L_x_95:
[----:B------:R-:W-:Y:S05]  /*6230*/  BSYNC B0 ;  /* 0x0000000000007941 */ /* 0x000fea0003800000 */
.L_x_94:
[----:B------:R-:W-:Y:S01]  /*6240*/  ISETP.NE.AND P1, PT, R113, RZ, PT ;  /* 0x000000ff7100720c */ /* 0x000fe20003f25270 */
[----:B------:R-:W-:Y:S04]  /*6250*/  UIADD3 UR4, UPT, UPT, UR46, 0x1, URZ ;  /* 0x000000012e047890 */ /* 0x000fe8000fffe0ff */
[----:B------:R-:W-:Y:S04]  /*6260*/  UISETP.NE.AND UP0, UPT, UR4, 0x3, UPT ;  /* 0x000000030400788c */ /* 0x000fe8000bf05270 */
[----:B------:R-:W-:Y:S02]  /*6270*/  USEL UR5, URZ, 0x1, UP0 ;  /* 0x00000001ff057887 */ /* 0x000fe40008000000 */
[----:B------:R-:W-:Y:S02]  /*6280*/  USEL UR4, UR4, URZ, UP0 ;  /* 0x000000ff04047287 */ /* 0x000fe40008000000 */
[----:B------:R3:W1:Y:S02]  /*6290*/  @P1 LDS.128 R48, [R83] ;  /* 0x0000000053301984 */ /* 0x0006640000000c00 */
[----:B------:R-:W-:Y:S02]  /*62a0*/  LOP3.LUT R112, R112, UR5, RZ, 0x3c, !PT ;  /* 0x0000000570707c12 */ /* 0x000fe4000f8e3cff */
[----:B------:R3:W1:Y:S01]  /*62b0*/  @P1 LDS.128 R56, [R82+0x10] ;  /* 0x0000100052381984 */ /* 0x0006620000000c00 */
[----:B------:R-:W-:Y:S03]  /*62c0*/  IMAD.U32 R111, RZ, RZ, UR4 ;  /* 0x00000004ff6f7e24 */ /* 0x000fe6000f8e00ff */
[----:B------:R3:W1:Y:S04]  /*62d0*/  @P1 LDS.128 R64, [R47+0x20] ;  /* 0x000020002f401984 */ /* 0x0006680000000c00 */
[----:B------:R3:W1:Y:S02]  /*62e0*/  @P1 LDS.128 R72, [R46+0x10] ;  /* 0x000010002e481984 */ /* 0x0006640000000c00 */
.L_x_93:
[----:B------:R-:W-:Y:S05]  /*62f0*/  BSYNC B1 ;  /* 0x0000000000017941 */ /* 0x000fea0003800000 */
.L_x_92:
[----:B-1----:R-:W-:Y:S04]  /*6300*/  SHF.R.U32.HI R0, RZ, 0x15, R39 ;  /* 0x00000015ff007819 */ /* 0x002fe80000011627 */
[----:B------:R-:W-:Y:S01]  /*6310*/  LOP3.LUT P1, RZ, R0, 0x3, R85, 0x48, !PT ;  /* 0x0000000300ff7812 */ /* 0x000fe20007824855 */
[----:B------:R-:W-:Y:S01]  /*6320*/  @!UPT UIADD3 URZ, UPT, UPT, URZ, URZ, URZ ;  /* 0x000000fffffff290 */ /* 0x000fe2000fffe0ff */
[----:B----4-:R-:W-:Y:S11]  /*6330*/  @P0 BRA `(.L_x_97) ;  /* 0x0000000000080947 */ /* 0x010ff60003800000 */
[----:B------:R-:W1:Y:S02]  /*6340*/  SYNCS.PHASECHK.TRANS64.TRYWAIT P0, [R108+URZ+0x90], R3 ;  /* 0x000090036c0075a7 */ /* 0x000e6400080011ff */
[----:B-1----:R-:W-:Y:S05]  /*6350*/  @!P0 BRA `(.L_x_98) ;  /* 0x0000002400148947 */ /* 0x002fea0003800000 */
.L_x_97:
[----:B------:R-:W-:Y:S05]  /*6360*/  @!P1 BRA `(.L_x_99) ;  /* 0x0000000000409947 */ /* 0x000fea0003800000 */
[----:B------:R-:W4:Y:S01]  /*6370*/  LDCU.64 UR8, c[0x4][0x70] ;  /* 0x01000e00ff0877ac */ /* 0x000f220008000a00 */
[----:B-1----:R-:W-:Y:S01]  /*6380*/  MOV R3, 0x0 ;  /* 0x0000000000037802 */ /* 0x002fe20000000f00 */
[----:B------:R-:W-:Y:S02]  /*6390*/  HFMA2 R12, -RZ, RZ, 0, 5.9604644775390625e-08 ;  /* 0x00000001ff0c7431 */ /* 0x000fe400000001ff */
[----:B------:R-:W-:Y:S02]  /*63a0*/  IMAD.MOV.U32 R8, RZ, RZ, 0x192 ;  /* 0x00000192ff087424 */ /* 0x000fe400078e00ff */
[----:B------:R-:W-:Y:S01]  /*63b0*/  IMAD.MOV.U32 R13, RZ, RZ, RZ ;  /* 0x000000ffff0d7224 */ /* 0x000fe200078e00ff */
[----:B------:R-:W1:Y:S01]  /*63c0*/  LDCU.64 UR6, c[0x4][0x78] ;  /* 0x01000f00ff0677ac */ /* 0x000e620008000a00 */
[----:B------:R-:W2:Y:S01]  /*63d0*/  LDC.64 R2, c[0x4][R3] ;  /* 0x0100000003027b82 */ /* 0x000ea20000000a00 */
[----:B------:R-:W5:Y:S01]  /*63e0*/  LDCU.64 UR4, c[0x4][0x10] ;  /* 0x01000200ff0477ac */ /* 0x000f620008000a00 */
[----:B----4-:R-:W-:Y:S01]  /*63f0*/  MOV R5, UR9 ;  /* 0x0000000900057c02 */ /* 0x010fe20008000f00 */
[----:B------:R-:W-:Y:S01]  /*6400*/  IMAD.U32 R4, RZ, RZ, UR8 ;  /* 0x00000008ff047e24 */ /* 0x000fe2000f8e00ff */
[----:B-1----:R-:W-:Y:S01]  /*6410*/  MOV R7, UR7 ;  /* 0x0000000700077c02 */ /* 0x002fe20008000f00 */
[----:B------:R-:W-:Y:S01]  /*6420*/  IMAD.U32 R6, RZ, RZ, UR6 ;  /* 0x00000006ff067e24 */ /* 0x000fe2000f8e00ff */
[----:B-----5:R-:W-:Y:S01]  /*6430*/  MOV R11, UR5 ;  /* 0x00000005000b7c02 */ /* 0x020fe20008000f00 */
[----:B------:R-:W-:Y:S02]  /*6440*/  IMAD.U32 R10, RZ, RZ, UR4 ;  /* 0x00000004ff0a7e24 */ /* 0x000fe4000f8e00ff */
[----:B------:R-:W-:Y:S07]  /*6450*/  LEPC R20, `(.L_x_99) ;  /* 0x000000001014794e */ /* 0x000fee0000000000 */
[----:B--23--:R-:W-:Y:S05]  /*6460*/  CALL.ABS.NOINC R2 ;  /* 0x0000000002007343 */ /* 0x00cfea0003c00000 */
.L_x_99:
[----:B------:R-:W-:Y:S05]  /*6470*/  WARPSYNC.ALL ;  /* 0x0000000000007948 */ /* 0x000fea0003800000 */
[----:B------:R-:W-:Y:S01]  /*6480*/  R2UR UR4, R39 ;  /* 0x00000000270472ca */ /* 0x000fe200000e0000 */
[--C-:B------:R-:W-:Y:S01]  /*6490*/  HADD2.F32 R40, -RZ, R48.reuse.H0_H0 ;  /* 0x20000030ff287230 */ /* 0x100fe20000004100 */
[----:B------:R-:W-:Y:S01]  /*64a0*/  ISETP.NE.AND P0, PT, R97, RZ, PT ;  /* 0x000000ff6100720c */ /* 0x000fe20003f05270 */
[----:B------:R-:W-:Y:S01]  /*64b0*/  HADD2.F32 R43, -RZ, R48.H1_H1 ;  /* 0x30000030ff2b7230 */ /* 0x000fe20000004100 */
[----:B------:R-:W-:Y:S01]  /*64c0*/  BSSY.RECONVERGENT B0, `(.L_x_100) ;  /* 0x0000085000007945 */ /* 0x000fe20003800200 */
[----:B------:R-:W-:Y:S02]  /*64d0*/  HADD2.F32 R42, -RZ, R49.H0_H0 ;  /* 0x20000031ff2a7230 */ /* 0x000fe40000004100 */
[----:B------:R-:W-:Y:S02]  /*64e0*/  HADD2.F32 R45, -RZ, R51.H0_H0 ;  /* 0x20000033ff2d7230 */ /* 0x000fe40000004100 */
[----:B------:R-:W-:Y:S04]  /*64f0*/  HADD2.F32 R44, -RZ, R75.H1_H1 ;  /* 0x3000004bff2c7230 */ /* 0x000fe80000004100 */
[----:B------:R-:W2:Y:S02]  /*6500*/  LDTM.x32 R4, tmem[UR4] ;  /* 0x00000004000479ee */ /* 0x000ea400082c0000 */
[C---:B--2---:R-:W-:Y:S01]  /*6510*/  FMUL R0, R38.reuse, R4 ;  /* 0x0000000426007220 */ /* 0x044fe20000400000 */
[C---:B------:R-:W-:Y:S01]  /*6520*/  FMUL R2, R38.reuse, R5 ;  /* 0x0000000526027220 */ /* 0x040fe20000400000 */
[C---:B-1----:R-:W-:Y:S01]  /*6530*/  FMUL R3, R38.reuse, R6 ;  /* 0x0000000626037220 */ /* 0x042fe20000400000 */
[C---:B------:R-:W-:Y:S01]  /*6540*/  FMUL R7, R38.reuse, R7 ;  /* 0x0000000726077220 */ /* 0x040fe20000400000 */
[C---:B------:R-:W-:Y:S01]  /*6550*/  FFMA R0, R41.reuse, R40, R0 ;  /* 0x0000002829007223 */ /* 0x040fe20000000000 */
[----:B------:R-:W-:Y:S02]  /*6560*/  HADD2.F32 R40, -RZ, R49.H1_H1 ;  /* 0x30000031ff287230 */ /* 0x000fe40000004100 */
[C---:B------:R-:W-:Y:S01]  /*6570*/  FFMA R2, R41.reuse, R43, R2 ;  /* 0x0000002b29027223 */ /* 0x040fe20000000002 */
[C---:B------:R-:W-:Y:S01]  /*6580*/  FFMA R3, R41.reuse, R42, R3 ;  /* 0x0000002a29037223 */ /* 0x040fe20000000003 */
[--C-:B------:R-:W-:Y:S02]  /*6590*/  HADD2.F32 R43, -RZ, R50.reuse.H0_H0 ;  /* 0x20000032ff2b7230 */ /* 0x100fe40000004100 */
[----:B------:R-:W-:Y:S01]  /*65a0*/  FMUL R4, R38, R8 ;  /* 0x0000000826047220 */ /* 0x000fe20000400000 */
[----:B------:R-:W-:Y:S01]  /*65b0*/  HADD2.F32 R42, -RZ, R50.H1_H1 ;  /* 0x30000032ff2a7230 */ /* 0x000fe20000004100 */
[----:B------:R-:W-:Y:S01]  /*65c0*/  F2FP.F16.F32.PACK_AB R52, R2, R0 ;  /* 0x000000000234723e */ /* 0x000fe200000000ff */
[C---:B------:R-:W-:Y:S01]  /*65d0*/  FFMA R7, R41.reuse, R40, R7 ;  /* 0x0000002829077223 */ /* 0x040fe20000000007 */
[----:B------:R-:W-:Y:S01]  /*65e0*/  FFMA R4, R41, R43, R4 ;  /* 0x0000002b29047223 */ /* 0x000fe20000000004 */
[C---:B------:R-:W-:Y:S01]  /*65f0*/  FMUL R5, R38.reuse, R9 ;  /* 0x0000000926057220 */ /* 0x040fe20000400000 */
[C---:B------:R-:W-:Y:S01]  /*6600*/  FMUL R6, R38.reuse, R10 ;  /* 0x0000000a26067220 */ /* 0x040fe20000400000 */
[----:B------:R-:W-:Y:S01]  /*6610*/  HADD2.F32 R40, -RZ, R51.H1_H1 ;  /* 0x30000033ff287230 */ /* 0x000fe20000004100 */
[----:B------:R-:W-:Y:S01]  /*6620*/  F2FP.F16.F32.PACK_AB R53, R7, R3 ;  /* 0x000000030735723e */ /* 0x000fe200000000ff */
[C---:B------:R-:W-:Y:S01]  /*6630*/  FFMA R5, R41.reuse, R42, R5 ;  /* 0x0000002a29057223 */ /* 0x040fe20000000005 */
[----:B------:R-:W-:Y:S01]  /*6640*/  FFMA R6, R41, R45, R6 ;  /* 0x0000002d29067223 */ /* 0x000fe20000000006 */
[C---:B------:R-:W-:Y:S01]  /*6650*/  FMUL R11, R38.reuse, R11 ;  /* 0x0000000b260b7220 */ /* 0x040fe20000400000 */
[--C-:B------:R-:W-:Y:S02]  /*6660*/  HADD2.F32 R43, -RZ, R56.reuse.H0_H0 ;  /* 0x20000038ff2b7230 */ /* 0x100fe40000004100 */
[C---:B------:R-:W-:Y:S01]  /*6670*/  FMUL R8, R38.reuse, R12 ;  /* 0x0000000c26087220 */ /* 0x040fe20000400000 */
[----:B------:R-:W-:Y:S01]  /*6680*/  F2FP.F16.F32.PACK_AB R54, R5, R4 ;  /* 0x000000040536723e */ /* 0x000fe200000000ff */
[C---:B------:R-:W-:Y:S01]  /*6690*/  FFMA R11, R41.reuse, R40, R11 ;  /* 0x00000028290b7223 */ /* 0x040fe2000000000b */
[----:B------:R-:W-:Y:S02]  /*66a0*/  HADD2.F32 R40, -RZ, R56.H1_H1 ;  /* 0x30000038ff287230 */ /* 0x000fe40000004100 */
[----:B------:R-:W-:Y:S01]  /*66b0*/  FFMA R8, R41, R43, R8 ;  /* 0x0000002b29087223 */ /* 0x000fe20000000008 */
[C---:B------:R-:W-:Y:S01]  /*66c0*/  FMUL R9, R38.reuse, R13 ;  /* 0x0000000d26097220 */ /* 0x040fe20000400000 */
[--C-:B------:R-:W-:Y:S01]  /*66d0*/  HADD2.F32 R45, -RZ, R57.reuse.H0_H0 ;  /* 0x20000039ff2d7230 */ /* 0x100fe20000004100 */
[----:B------:R-:W-:Y:S01]  /*66e0*/  F2FP.F16.F32.PACK_AB R55, R11, R6 ;  /* 0x000000060b37723e */ /* 0x000fe200000000ff */
[C---:B------:R-:W-:Y:S01]  /*66f0*/  FMUL R10, R38.reuse, R14 ;  /* 0x0000000e260a7220 */ /* 0x040fe20000400000 */
[----:B------:R-:W-:Y:S02]  /*6700*/  HADD2.F32 R42, -RZ, R57.H1_H1 ;  /* 0x30000039ff2a7230 */ /* 0x000fe40000004100 */
[C---:B------:R-:W-:Y:S01]  /*6710*/  FFMA R9, R41.reuse, R40, R9 ;  /* 0x0000002829097223 */ /* 0x040fe20000000009 */
[C---:B------:R-:W-:Y:S01]  /*6720*/  FMUL R15, R38.reuse, R15 ;  /* 0x0000000f260f7220 */ /* 0x040fe20000400000 */
[----:B------:R1:W-:Y:S01]  /*6730*/  STS.128 [R83], R52 ;  /* 0x0000003453007388 */ /* 0x0003e20000000c00 */
[----:B------:R-:W-:Y:S01]  /*6740*/  FFMA R10, R41, R45, R10 ;  /* 0x0000002d290a7223 */ /* 0x000fe2000000000a */
[--C-:B------:R-:W-:Y:S01]  /*6750*/  HADD2.F32 R40, -RZ, R58.reuse.H0_H0 ;  /* 0x2000003aff287230 */ /* 0x100fe20000004100 */
[----:B------:R-:W-:Y:S01]  /*6760*/  F2FP.F16.F32.PACK_AB R60, R9, R8 ;  /* 0x00000008093c723e */ /* 0x000fe200000000ff */
[----:B------:R-:W-:Y:S01]  /*6770*/  FFMA R15, R41, R42, R15 ;  /* 0x0000002a290f7223 */ /* 0x000fe2000000000f */
[C---:B------:R-:W-:Y:S01]  /*6780*/  FMUL R12, R38.reuse, R16 ;  /* 0x00000010260c7220 */ /* 0x040fe20000400000 */
[----:B------:R-:W-:Y:S02]  /*6790*/  HADD2.F32 R42, -RZ, R58.H1_H1 ;  /* 0x3000003aff2a7230 */ /* 0x000fe40000004100 */
[C---:B------:R-:W-:Y:S01]  /*67a0*/  FMUL R13, R38.reuse, R17 ;  /* 0x00000011260d7220 */ /* 0x040fe20000400000 */
[--C-:B------:R-:W-:Y:S01]  /*67b0*/  HADD2.F32 R43, -RZ, R59.reuse.H0_H0 ;  /* 0x2000003bff2b7230 */ /* 0x100fe20000004100 */
[----:B------:R-:W-:Y:S01]  /*67c0*/  F2FP.F16.F32.PACK_AB R61, R15, R10 ;  /* 0x0000000a0f3d723e */ /* 0x000fe200000000ff */
[C---:B------:R-:W-:Y:S01]  /*67d0*/  FFMA R12, R41.reuse, R40, R12 ;  /* 0x00000028290c7223 */ /* 0x040fe2000000000c */
[C---:B------:R-:W-:Y:S01]  /*67e0*/  FFMA R13, R41.reuse, R42, R13 ;  /* 0x0000002a290d7223 */ /* 0x040fe2000000000d */
[C---:B------:R-:W-:Y:S01]  /*67f0*/  FMUL R14, R38.reuse, R18 ;  /* 0x00000012260e7220 */ /* 0x040fe20000400000 */
[----:B------:R-:W-:Y:S02]  /*6800*/  HADD2.F32 R40, -RZ, R59.H1_H1 ;  /* 0x3000003bff287230 */ /* 0x000fe40000004100 */
[C---:B------:R-:W-:Y:S01]  /*6810*/  FMUL R19, R38.reuse, R19 ;  /* 0x0000001326137220 */ /* 0x040fe20000400000 */
[C---:B------:R-:W-:Y:S01]  /*6820*/  FMUL R16, R38.reuse, R20 ;  /* 0x0000001426107220 */ /* 0x040fe20000400000 */
[C---:B------:R-:W-:Y:S01]  /*6830*/  FFMA R14, R41.reuse, R43, R14 ;  /* 0x0000002b290e7223 */ /* 0x040fe2000000000e */
[--C-:B------:R-:W-:Y:S02]  /*6840*/  HADD2.F32 R43, -RZ, R64.reuse.H0_H0 ;  /* 0x20000040ff2b7230 */ /* 0x100fe40000004100 */
[C---:B------:R-:W-:Y:S01]  /*6850*/  FFMA R19, R41.reuse, R40, R19 ;  /* 0x0000002829137223 */ /* 0x040fe20000000013 */
[----:B------:R-:W-:Y:S02]  /*6860*/  HADD2.F32 R42, -RZ, R64.H1_H1 ;  /* 0x30000040ff2a7230 */ /* 0x000fe40000004100 */
[C---:B------:R-:W-:Y:S01]  /*6870*/  FMUL R17, R38.reuse, R21 ;  /* 0x0000001526117220 */ /* 0x040fe20000400000 */
[--C-:B------:R-:W-:Y:S02]  /*6880*/  HADD2.F32 R45, -RZ, R65.reuse.H0_H0 ;  /* 0x20000041ff2d7230 */ /* 0x100fe40000004100 */
[C---:B------:R-:W-:Y:S01]  /*6890*/  FMUL R18, R38.reuse, R22 ;  /* 0x0000001626127220 */ /* 0x040fe20000400000 */
[----:B------:R-:W-:Y:S02]  /*68a0*/  HADD2.F32 R40, -RZ, R65.H1_H1 ;  /* 0x30000041ff287230 */ /* 0x000fe40000004100 */
[C---:B------:R-:W-:Y:S01]  /*68b0*/  FMUL R23, R38.reuse, R23 ;  /* 0x0000001726177220 */ /* 0x040fe20000400000 */
[C---:B------:R-:W-:Y:S01]  /*68c0*/  FFMA R16, R41.reuse, R43, R16 ;  /* 0x0000002b29107223 */ /* 0x040fe20000000010 */
[C---:B------:R-:W-:Y:S01]  /*68d0*/  FFMA R17, R41.reuse, R42, R17 ;  /* 0x0000002a29117223 */ /* 0x040fe20000000011 */
[C---:B------:R-:W-:Y:S01]  /*68e0*/  FFMA R18, R41.reuse, R45, R18 ;  /* 0x0000002d29127223 */ /* 0x040fe20000000012 */
[C---:B------:R-:W-:Y:S01]  /*68f0*/  FFMA R23, R41.reuse, R40, R23 ;  /* 0x0000002829177223 */ /* 0x040fe20000000017 */
[--C-:B------:R-:W-:Y:S02]  /*6900*/  HADD2.F32 R43, -RZ, R66.reuse.H0_H0 ;  /* 0x20000042ff2b7230 */ /* 0x100fe40000004100 */
[C---:B------:R-:W-:Y:S01]  /*6910*/  FMUL R20, R38.reuse, R24 ;  /* 0x0000001826147220 */ /* 0x040fe20000400000 */
        /* <DEDUP_REMOVED lines=9> */
[----:B------:R-:W-:Y:S01]  /*69b0*/  FFMA R27, R41, R42, R27 ;  /* 0x0000002a291b7223 */ /* 0x000fe2000000001b */
[--C-:B------:R-:W-:Y:S02]  /*69c0*/  HADD2.F32 R40, -RZ, R72.reuse.H0_H0 ;  /* 0x20000048ff287230 */ /* 0x100fe40000004100 */
[C---:B------:R-:W-:Y:S01]  /*69d0*/  FMUL R24, R38.reuse, R28 ;  /* 0x0000001c26187220 */ /* 0x040fe20000400000 */
[----:B------:R-:W-:Y:S02]  /*69e0*/  HADD2.F32 R42, -RZ, R72.H1_H1 ;  /* 0x30000048ff2a7230 */ /* 0x000fe40000004100 */
[C---:B------:R-:W-:Y:S01]  /*69f0*/  FMUL R25, R38.reuse, R29 ;  /* 0x0000001d26197220 */ /* 0x040fe20000400000 */
[--C-:B------:R-:W-:Y:S02]  /*6a00*/  HADD2.F32 R43, -RZ, R73.reuse.H0_H0 ;  /* 0x20000049ff2b7230 */ /* 0x100fe40000004100 */
[C---:B------:R-:W-:Y:S01]  /*6a10*/  FMUL R26, R38.reuse, R30 ;  /* 0x0000001e261a7220 */ /* 0x040fe20000400000 */
[----:B------:R-:W-:Y:S01]  /*6a20*/  F2FP.F16.F32.PACK_AB R62, R13, R12 ;  /* 0x0000000c0d3e723e */ /* 0x000fe200000000ff */
[----:B------:R-:W-:Y:S01]  /*6a30*/  FFMA R24, R41, R40, R24 ;  /* 0x0000002829187223 */ /* 0x000fe20000000018 */
[----:B------:R-:W-:Y:S01]  /*6a40*/  F2FP.F16.F32.PACK_AB R63, R19, R14 ;  /* 0x0000000e133f723e */ /* 0x000fe200000000ff */
[C---:B------:R-:W-:Y:S01]  /*6a50*/  FFMA R25, R41.reuse, R42, R25 ;  /* 0x0000002a29197223 */ /* 0x040fe20000000019 */
[C---:B------:R-:W-:Y:S01]  /*6a60*/  FFMA R26, R41.reuse, R43, R26 ;  /* 0x0000002b291a7223 */ /* 0x040fe2000000001a */
[----:B------:R-:W-:Y:S02]  /*6a70*/  HADD2.F32 R40, -RZ, R73.H1_H1 ;  /* 0x30000049ff287230 */ /* 0x000fe40000004100 */
[C---:B------:R-:W-:Y:S01]  /*6a80*/  FMUL R31, R38.reuse, R31 ;  /* 0x0000001f261f7220 */ /* 0x040fe20000400000 */
[----:B------:R1:W-:Y:S01]  /*6a90*/  STS.128 [R82+0x10], R60 ;  /* 0x0000103c52007388 */ /* 0x0003e20000000c00 */
[--C-:B------:R-:W-:Y:S02]  /*6aa0*/  HADD2.F32 R43, -RZ, R74.reuse.H0_H0 ;  /* 0x2000004aff2b7230 */ /* 0x100fe40000004100 */
[C---:B------:R-:W-:Y:S01]  /*6ab0*/  FMUL R28, R38.reuse, R32 ;  /* 0x00000020261c7220 */ /* 0x040fe20000400000 */
[----:B------:R-:W-:Y:S02]  /*6ac0*/  HADD2.F32 R42, -RZ, R74.H1_H1 ;  /* 0x3000004aff2a7230 */ /* 0x000fe40000004100 */
[C---:B------:R-:W-:Y:S01]  /*6ad0*/  FMUL R29, R38.reuse, R33 ;  /* 0x00000021261d7220 */ /* 0x040fe20000400000 */
[----:B------:R-:W-:Y:S02]  /*6ae0*/  HADD2.F32 R45, -RZ, R75.H0_H0 ;  /* 0x2000004bff2d7230 */ /* 0x000fe40000004100 */
[C---:B------:R-:W-:Y:S01]  /*6af0*/  FMUL R30, R38.reuse, R34 ;  /* 0x00000022261e7220 */ /* 0x040fe20000400000 */
[----:B------:R-:W-:Y:S01]  /*6b00*/  FFMA R31, R41, R40, R31 ;  /* 0x00000028291f7223 */ /* 0x000fe2000000001f */
[----:B------:R-:W-:Y:S01]  /*6b10*/  FMUL R35, R38, R35 ;  /* 0x0000002326237220 */ /* 0x000fe20000400000 */
[----:B------:R-:W-:Y:S01]  /*6b20*/  F2FP.F16.F32.PACK_AB R68, R17, R16 ;  /* 0x000000101144723e */ /* 0x000fe200000000ff */
[----:B------:R-:W-:Y:S01]  /*6b30*/  FFMA R28, R41, R43, R28 ;  /* 0x0000002b291c7223 */ /* 0x000fe2000000001c */
[----:B------:R-:W-:Y:S01]  /*6b40*/  F2FP.F16.F32.PACK_AB R69, R23, R18 ;  /* 0x000000121745723e */ /* 0x000fe200000000ff */
[----:B------:R-:W-:Y:S01]  /*6b50*/  FFMA R29, R41, R42, R29 ;  /* 0x0000002a291d7223 */ /* 0x000fe2000000001d */
[----:B------:R-:W-:Y:S01]  /*6b60*/  F2FP.F16.F32.PACK_AB R70, R21, R20 ;  /* 0x000000141546723e */ /* 0x000fe200000000ff */
[----:B------:R-:W-:Y:S01]  /*6b70*/  FFMA R30, R41, R45, R30 ;  /* 0x0000002d291e7223 */ /* 0x000fe2000000001e */
[----:B------:R-:W-:Y:S01]  /*6b80*/  F2FP.F16.F32.PACK_AB R71, R27, R22 ;  /* 0x000000161b47723e */ /* 0x000fe200000000ff */
[----:B------:R-:W-:Y:S01]  /*6b90*/  FFMA R35, R41, R44, R35 ;  /* 0x0000002c29237223 */ /* 0x000fe20000000023 */
[----:B------:R-:W-:Y:S02]  /*6ba0*/  F2FP.F16.F32.PACK_AB R104, R25, R24 ;  /* 0x000000181968723e */ /* 0x000fe400000000ff */
[----:B------:R-:W-:Y:S01]  /*6bb0*/  F2FP.F16.F32.PACK_AB R105, R31, R26 ;  /* 0x0000001a1f69723e */ /* 0x000fe200000000ff */
[----:B------:R1:W-:Y:S01]  /*6bc0*/  STS.128 [R47+0x20], R68 ;  /* 0x000020442f007388 */ /* 0x0003e20000000c00 */
[----:B------:R-:W-:Y:S02]  /*6bd0*/  F2FP.F16.F32.PACK_AB R106, R29, R28 ;  /* 0x0000001c1d6a723e */ /* 0x000fe400000000ff */
[----:B------:R-:W-:Y:S05]  /*6be0*/  F2FP.F16.F32.PACK_AB R107, R35, R30 ;  /* 0x0000001e236b723e */ /* 0x000fea00000000ff */
[----:B------:R1:W-:Y:S01]  /*6bf0*/  STS.128 [R46+0x10], R104 ;  /* 0x000010682e007388 */ /* 0x0003e20000000c00 */
[----:B------:R-:W-:Y:S01]  /*6c00*/  @!PT LDS RZ, [RZ] ;  /* 0x00000000fffff984 */ /* 0x000fe20000000800 */
[----:B------:R-:W-:Y:S01]  /*6c10*/  @!PT LDS RZ, [RZ] ;  /* 0x00000000fffff984 */ /* 0x000fe20000000800 */
[----:B------:R-:W-:Y:S01]  /*6c20*/  @!PT LDS RZ, [RZ] ;  /* 0x00000000fffff984 */ /* 0x000fe20000000800 */
[----:B------:R-:W-:Y:S01]  /*6c30*/  @!PT LDS RZ, [RZ] ;  /* 0x00000000fffff984 */ /* 0x000fe20000000800 */
[----:B------:R2:W-:Y:S07]  /*6c40*/  MEMBAR.ALL.CTA ;  /* 0x0000000000007992 */ /* 0x0005ee0000008000 */
[----:B--2---:R-:W2:Y:S02]  /*6c50*/  FENCE.VIEW.ASYNC.S ;  /* 0x00000000000073c6 */ /* 0x004ea40000000000 */
[----:B--2---:R-:W-:Y:S06]  /*6c60*/  BAR.SYNC.DEFER_BLOCKING 0x1, 0x80 ;  /* 0x0042000000007b1d */ /* 0x004fec0000010000 */
[----:B------:R-:W-:Y:S05]  /*6c70*/  @P0 BRA `(.L_x_101) ;  /* 0x0000000000240947 */ /* 0x000fea0003800000 */
[----:B------:R-:W2:Y:S01]  /*6c80*/  LDCU.64 UR6, c[0x0][0x348] ;  /* 0x00006900ff0677ac */ /* 0x000ea20008000a00 */
[----:B------:R-:W-:Y:S01]  /*6c90*/  R2UR UR5, R109 ;  /* 0x000000006d0572ca */ /* 0x000fe200000e0000 */
[----:B------:R-:W-:Y:S11]  /*6ca0*/  UMOV UR51, UR36 ;  /* 0x0000002400337c82 */ /* 0x000ff60008000000 */
[----:B------:R-:W-:Y:S01]  /*6cb0*/  @!UPT UIADD3 URZ, UPT, UPT, URZ, URZ, URZ ;  /* 0x000000fffffff290 */ /* 0x000fe2000fffe0ff */
[----:B------:R-:W-:Y:S02]  /*6cc0*/  UIADD3 UR48, UPT, UPT, UR47, 0x200, UR5 ;  /* 0x000002002f307890 */ /* 0x000fe4000fffe005 */
[----:B--2---:R-:W-:Y:S04]  /*6cd0*/  UIADD3 UR4, UP0, UPT, UR6, 0x680, URZ ;  /* 0x0000068006047890 */ /* 0x004fe8000ff1e0ff */
[----:B------:R-:W-:Y:S09]  /*6ce0*/  UIADD3.X UR5, UPT, UPT, URZ, UR7, URZ, UP0, !UPT ;  /* 0x00000007ff057290 */ /* 0x000ff200087fe4ff */
[----:B------:R2:W-:Y:S02]  /*6cf0*/  UTMASTG.3D [UR48], [UR4] ;  /* 0x00000030040073b5 */ /* 0x0005e40008010000 */
[----:B--2---:R0:W-:Y:S02]  /*6d00*/  UTMACMDFLUSH ;  /* 0x00000000000079b7 */ /* 0x0041e40000000000 */
.L_x_101:
[----:B------:R-:W-:Y:S05]  /*6d10*/  BSYNC.RECONVERGENT B0 ;  /* 0x0000000000007941 */ /* 0x000fea0003800200 */
.L_x_100:
[----:B------:R-:W-:Y:S01]  /*6d20*/  UIADD3 UR44, UPT, UPT, UR46, 0x1, URZ ;  /* 0x000000012e2c7890 */ /* 0x000fe2000fffe0ff */
[----:B------:R-:W-:Y:S03]  /*6d30*/  BSSY.RECONVERGENT B0, `(.L_x_102) ;  /* 0x0000005000007945 */ /* 0x000fe60003800200 */
[----:B------:R-:W-:Y:S04]  /*6d40*/  UISETP.NE.AND UP0, UPT, UR44, 0x3, UPT ;  /* 0x000000032c00788c */ /* 0x000fe8000bf05270 */
[----:B------:R-:W-:Y:S01]  /*6d50*/  USEL UR45, UR44, URZ, UP0 ;  /* 0x000000ff2c2d7287 */ /* 0x000fe20008000000 */
[----:B------:R-:W-:Y:S11]  /*6d60*/  @P0 BRA `(.L_x_103) ;  /* 0x0000000000040947 */ /* 0x000ff60003800000 */
[----:B------:R-:W-:Y:S04]  /*6d70*/  DEPBAR.LE SB0, 0x1 ;  /* 0x000080400000791a */ /* 0x000fe80000000000 */
.L_x_103:
[----:B------:R-:W-:Y:S05]  /*6d80*/  BSYNC.RECONVERGENT B0 ;  /* 0x0000000000007941 */ /* 0x000fea0003800200 */
.L_x_102:
[----:B------:R-:W-:Y:S01]  /*6d90*/  BAR.SYNC.DEFER_BLOCKING 0x1, 0x80 ;  /* 0x0042000000007b1d */ /* 0x000fe20000010000 */
[----:B------:R-:W-:Y:S01]  /*6da0*/  ISETP.NE.AND P1, PT, R103, RZ, PT ;  /* 0x000000ff6700720c */ /* 0x000fe20003f25270 */
[----:B------:R-:W-:Y:S01]  /*6db0*/  UISETP.NE.AND UP0, UPT, UR53, URZ, UPT ;  /* 0x000000ff3500728c */ /* 0x000fe2000bf05270 */
[----:B------:R-:W-:Y:S11]  /*6dc0*/  LEA R2, R111, UR47, 0x3 ;  /* 0x0000002f6f027c11 */ /* 0x000ff6000f8e18ff */
[----:B------:R-:W-:Y:S01]  /*6dd0*/  @P1 SHF.L.U32 R3, R112, 0x1f, RZ ;  /* 0x0000001f70031819 */ /* 0x000fe200000006ff */
[----:B------:R-:W-:Y:S06]  /*6de0*/  BRA.U !UP0, `(.L_x_104) ;  /* 0x0000000108247547 */ /* 0x000fec000b800000 */
[----:B------:R-:W-:Y:S01]  /*6df0*/  IMAD.U32 R5, RZ, RZ, UR52 ;  /* 0x00000034ff057e24 */ /* 0x000fe2000f8e00ff */
[----:B------:R-:W-:Y:S01]  /*6e00*/  MOV R0, UR54 ;  /* 0x0000003600007c02 */ /* 0x000fe20008000f00 */
[----:B------:R-:W-:Y:S03]  /*6e10*/  UIADD3 UR4, UPT, UPT, UR52, 0x1, URZ ;  /* 0x0000000134047890 */ /* 0x000fe6000fffe0ff */
[----:B------:R-:W-:Y:S01]  /*6e20*/  @P1 LEA R5, R5, UR47, 0x3 ;  /* 0x0000002f05051c11 */ /* 0x000fe2000f8e18ff */
[----:B------:R-:W-:Y:S04]  /*6e30*/  UISETP.NE.AND UP0, UPT, UR4, 0x3, UPT ;  /* 0x000000030400788c */ /* 0x000fe8000bf05270 */
[----:B------:R-:W-:Y:S01]  /*6e40*/  @P1 VIADD R5, R5, 0x48 ;  /* 0x0000004805051836 */ /* 0x000fe20000000000 */
[----:B------:R-:W-:Y:S04]  /*6e50*/  USEL UR52, UR4, URZ, UP0 ;  /* 0x000000ff04347287 */ /* 0x000fe80008000000 */
[----:B------:R-:W-:Y:S04]  /*6e60*/  @P1 PRMT R0, R0, 0x654, R5 ;  /* 0x0000065400001816 */ /* 0x000fe80000000005 */
[----:B------:R2:W-:Y:S04]  /*6e70*/  @P1 SYNCS.ARRIVE.TRANS64.RED.A1T0 RZ, [R0+URZ], RZ ;  /* 0x000000ff00ff19a7 */ /* 0x0005e800081004ff */
.L_x_104:
[----:B------:R-:W4:Y:S01]  /*6e80*/  @P1 SYNCS.PHASECHK.TRANS64.TRYWAIT P0, [R2+URZ+0x30], R3 ;  /* 0x00003003020015a7 */ /* 0x000f2200080011ff */
[----:B------:R-:W-:Y:S01]  /*6e90*/  BSSY B1, `(.L_x_105) ;  /* 0x0000015000017945 */ /* 0x000fe20003800000 */
[----:B----4-:R-:W-:Y:S03]  /*6ea0*/  @P1 SEL R110, RZ, 0x1, !P0 ;  /* 0x00000001ff6e1807 */ /* 0x010fe60004000000 */
[----:B------:R-:W-:Y:S05]  /*6eb0*/  @!P1 BRA `(.L_x_106) ;  /* 0x0000000000489947 */ /* 0x000fea0003800000 */
[----:B------:R-:W-:Y:S01]  /*6ec0*/  ISETP.NE.AND P1, PT, R113, RZ, PT ;  /* 0x000000ff7100720c */ /* 0x000fe20003f25270 */
[----:B------:R-:W-:Y:S01]  /*6ed0*/  BSSY B0, `(.L_x_107) ;  /* 0x000000a000007945 */ /* 0x000fe20003800000 */
[----:B------:R-:W-:Y:S11]  /*6ee0*/  ISETP.NE.AND P0, PT, R110, RZ, PT ;  /* 0x000000ff6e00720c */ /* 0x000ff60003f05270 */
[----:B------:R-:W-:Y:S04]  /*6ef0*/  @P1 IMAD R111, R111, 0x2000, R96 ;  /* 0x000020006f6f1824 */ /* 0x000fe800078e0260 */
[----:B------:R-:W-:Y:S01]  /*6f00*/  @P1 IMAD.IADD R4, R81, 0x1, R111 ;  /* 0x0000000151041824 */ /* 0x000fe200078e026f */
[----:B------:R-:W-:Y:S03]  /*6f10*/  @P1 IADD3 R3, PT, PT, R80, R111, RZ ;  /* 0x0000006f50031210 */ /* 0x000fe60007ffe0ff */
[----:B--2---:R-:W-:Y:S01]  /*6f20*/  @P1 IMAD.IADD R0, R95, 0x1, R4 ;  /* 0x000000015f001824 */ /* 0x004fe200078e0204 */
[----:B------:R-:W-:Y:S06]  /*6f30*/  @P0 BRA `(.L_x_108) ;  /* 0x00000000000c0947 */ /* 0x000fec0003800000 */
[----:B------:R-:W-:Y:S04]  /*6f40*/  SHF.L.U32 R5, R112, 0x1f, RZ ;  /* 0x0000001f70057819 */ /* 0x000fe800000006ff */
[----:B------:R-:W2:Y:S02]  /*6f50*/  SYNCS.PHASECHK.TRANS64.TRYWAIT P0, [R2+URZ+0x30], R5 ;  /* 0x00003005020075a7 */ /* 0x000ea400080011ff */
[----:B--2---:R-:W-:Y:S05]  /*6f60*/  @!P0 BRA `(.L_x_109) ;  /* 0x0000001800248947 */ /* 0x004fea0003800000 */
.L_x_108:
[----:B------:R-:W-:Y:S05]  /*6f70*/  BSYNC B0 ;  /* 0x0000000000007941 */ /* 0x000fea0003800000 */
.L_x_107:
[----:B------:R-:W-:Y:S11]  /*6f80*/  ISETP.NE.AND P0, PT, R113, RZ, PT ;  /* 0x000000ff7100720c */ /* 0x000ff60003f05270 */
[----:B------:R-:W-:Y:S02]  /*6f90*/  @!UPT UIADD3 URZ, UPT, UPT, URZ, URZ, URZ ;  /* 0x000000fffffff290 */ /* 0x000fe4000fffe0ff */
[----:B------:R4:W1:Y:S04]  /*6fa0*/  @P0 LDS.128 R48, [R111] ;  /* 0x000000006f300984 */ /* 0x0008680000000c00 */
[----:B------:R4:W1:Y:S04]  /*6fb0*/  @P0 LDS.128 R64, [R3+0x20] ;  /* 0x0000200003400984 */ /* 0x0008680000000c00 */
[----:B------:R4:W1:Y:S04]  /*6fc0*/  @P0 LDS.128 R56, [R4+0x10] ;  /* 0x0000100004380984 */ /* 0x0008680000000c00 */
[----:B------:R4:W1:Y:S02]  /*6fd0*/  @P0 LDS.128 R72, [R0+0x10] ;  /* 0x0000100000480984 */ /* 0x0008640000000c00 */
.L_x_106:
[----:B------:R-:W-:Y:S05]  /*6fe0*/  BSYNC B1 ;  /* 0x0000000000017941 */ /* 0x000fea0003800000 */
.L_x_105:
[----:B--2-4-:R-:W-:Y:S05]  /*6ff0*/  VIADD R0, R39, 0x20 ;  /* 0x0000002027007836 */ /* 0x014fea0000000000 */
[----:B------:R-:W-:Y:S04]  /*7000*/  SHF.R.U32.HI R0, RZ, 0x15, R0 ;  /* 0x00000015ff007819 */ /* 0x000fe80000011600 */
[----:B------:R-:W-:Y:S11]  /*7010*/  LOP3.LUT P0, RZ, R0, 0x3, R85, 0x48, !PT ;  /* 0x0000000300ff7812 */ /* 0x000ff60007804855 */
[----:B------:R-:W-:Y:S02]  /*7020*/  @!UPT UIADD3 URZ, UPT, UPT, URZ, URZ, URZ ;  /* 0x000000fffffff290 */ /* 0x000fe4000fffe0ff */
[----:B------:R-:W-:Y:S05]  /*7030*/  @!P0 BRA `(.L_x_110) ;  /* 0x0000000000408947 */ /* 0x000fea0003800000 */
[----:B------:R-:W2:Y:S01]  /*7040*/  LDCU.64 UR8, c[0x4][0x70] ;  /* 0x01000e00ff0877ac */ /* 0x000ea20008000a00 */
[----:B------:R-:W-:Y:S01]  /*7050*/  MOV R3, 0x0 ;  /* 0x0000000000037802 */ /* 0x000fe20000000f00 */
[----:B------:R-:W-:Y:S02]  /*7060*/  HFMA2 R12, -RZ, RZ, 0, 5.9604644775390625e-08 ;  /* 0x00000001ff0c7431 */ /* 0x000fe400000001ff */
[----:B------:R-:W-:Y:S02]  /*7070*/  IMAD.MOV.U32 R8, RZ, RZ, 0x192 ;  /* 0x00000192ff087424 */ /* 0x000fe400078e00ff */
[----:B------:R-:W-:Y:S01]  /*7080*/  IMAD.MOV.U32 R13, RZ, RZ, RZ ;  /* 0x000000ffff0d7224 */ /* 0x000fe200078e00ff */
[----:B------:R-:W4:Y:S01]  /*7090*/  LDCU.64 UR6, c[0x4][0x78] ;  /* 0x01000f00ff0677ac */ /* 0x000f220008000a00 */
[----:B------:R-:W1:Y:S01]  /*70a0*/  LDC.64 R2, c[0x4][R3] ;  /* 0x0100000003027b82 */ /* 0x000e620000000a00 */
[----:B------:R-:W5:Y:S01]  /*70b0*/  LDCU.64 UR4, c[0x4][0x10] ;  /* 0x01000200ff0477ac */ /* 0x000f620008000a00 */
[----:B--2---:R-:W-:Y:S01]  /*70c0*/  MOV R5, UR9 ;  /* 0x0000000900057c02 */ /* 0x004fe20008000f00 */
[----:B------:R-:W-:Y:S01]  /*70d0*/  IMAD.U32 R4, RZ, RZ, UR8 ;  /* 0x00000008ff047e24 */ /* 0x000fe2000f8e00ff */
[----:B----4-:R-:W-:Y:S01]  /*70e0*/  MOV R7, UR7 ;  /* 0x0000000700077c02 */ /* 0x010fe20008000f00 */
[----:B------:R-:W-:Y:S01]  /*70f0*/  IMAD.U32 R6, RZ, RZ, UR6 ;  /* 0x00000006ff067e24 */ /* 0x000fe2000f8e00ff */
[----:B-----5:R-:W-:Y:S01]  /*7100*/  MOV R11, UR5 ;  /* 0x00000005000b7c02 */ /* 0x020fe20008000f00 */
[----:B------:R-:W-:Y:S02]  /*7110*/  IMAD.U32 R10, RZ, RZ, UR4 ;  /* 0x00000004ff0a7e24 */ /* 0x000fe4000f8e00ff */
[----:B------:R-:W-:Y:S07]  /*7120*/  LEPC R20, `(.L_x_110) ;  /* 0x000000001014794e */ /* 0x000fee0000000000 */
[----:B-1-3--:R-:W-:Y:S05]  /*7130*/  CALL.ABS.NOINC R2 ;  /* 0x0000000002007343 */ /* 0x00afea0003c00000 */
.L_x_110:
[----:B------:R-:W-:Y:S01]  /*7140*/  ISETP.NE.AND P0, PT, R97, RZ, PT ;  /* 0x000000ff6100720c */ /* 0x000fe20003f05270 */
[----:B------:R-:W-:Y:S05]  /*7150*/  WARPSYNC.ALL ;  /* 0x0000000000007948 */ /* 0x000fea0003800000 */
[----:B------:R-:W-:Y:S01]  /*7160*/  R2UR UR4, R39 ;  /* 0x00000000270472ca */ /* 0x000fe200000e0000 */
[--C-:B-1----:R-:W-:Y:S01]  /*7170*/  HADD2.F32 R40, -RZ, R48.reuse.H0_H0 ;  /* 0x20000030ff287230 */ /* 0x102fe20000004100 */
[----:B------:R-:W-:Y:S01]  /*7180*/  R2UR UR5, R108 ;  /* 0x000000006c0572ca */ /* 0x000fe200000e0000 */
[----:B------:R-:W-:Y:S01]  /*7190*/  HADD2.F32 R42, -RZ, R48.H1_H1 ;  /* 0x30000030ff2a7230 */ /* 0x000fe20000004100 */
[----:B------:R-:W-:Y:S01]  /*71a0*/  BSSY.RECONVERGENT B0, `(.L_x_111) ;  /* 0x000008e000007945 */ /* 0x000fe20003800200 */
[--C-:B------:R-:W-:Y:S02]  /*71b0*/  HADD2.F32 R43, -RZ, R49.reuse.H0_H0 ;  /* 0x20000031ff2b7230 */ /* 0x100fe40000004100 */
[----:B------:R-:W-:Y:S02]  /*71c0*/  HADD2.F32 R44, -RZ, R49.H1_H1 ;  /* 0x30000031ff2c7230 */ /* 0x000fe40000004100 */
[--C-:B------:R-:W-:Y:S02]  /*71d0*/  HADD2.F32 R45, -RZ, R50.reuse.H0_H0 ;  /* 0x20000032ff2d7230 */ /* 0x100fe40000004100 */
[----:B---3--:R-:W-:Y:S02]  /*71e0*/  HADD2.F32 R46, -RZ, R50.H1_H1 ;  /* 0x30000032ff2e7230 */ /* 0x008fe40000004100 */
[----:B------:R-:W1:Y:S01]  /*71f0*/  LDTM.x32 R4, tmem[UR4+0x20] ;  /* 0x00002004000479ee */ /* 0x000e6200082c0000 */
[----:B------:R-:W-:Y:S01]  /*7200*/  NOP ;  /* 0x0000000000007918 */ /* 0x000fe20000000000 */
[----:B------:R-:W-:Y:S01]  /*7210*/  USHF.L.U32 UR4, UR45, 0xd, URZ ;  /* 0x0000000d2d047899 */ /* 0x000fe200080006ff */
[--C-:B------:R-:W-:Y:S01]  /*7220*/  HADD2.F32 R47, -RZ, R51.reuse.H0_H0 ;  /* 0x20000033ff2f7230 */ /* 0x100fe20000004100 */
[----:B------:R-:W-:Y:S01]  /*7230*/  UIADD3 UR5, UPT, UPT, UR5, 0xb0, URZ ;  /* 0x000000b005057890 */ /* 0x000fe2000fffe0ff */
[----:B------:R-:W-:Y:S02]  /*7240*/  HADD2.F32 R49, -RZ, R51.H1_H1 ;  /* 0x30000033ff317230 */ /* 0x000fe40000004100 */
[--C-:B------:R-:W-:Y:S01]  /*7250*/  HADD2.F32 R48, -RZ, R56.reuse.H0_H0 ;  /* 0x20000038ff307230 */ /* 0x100fe20000004100 */
[----:B------:R-:W-:Y:S01]  /*7260*/  UPRMT UR5, UR54, 0x654, UR5 ;  /* 0x0000065436057896 */ /* 0x000fe20008000005 */
[----:B------:R-:W-:Y:S01]  /*7270*/  IADD3 R117, PT, PT, R96, UR4, RZ ;  /* 0x0000000460757c10 */ /* 0x000fe2000fffe0ff */
[----:B------:R-:W-:Y:S02]  /*7280*/  HADD2.F32 R51, -RZ, R56.H1_H1 ;  /* 0x30000038ff337230 */ /* 0x000fe40000004100 */
[--C-:B------:R-:W-:Y:S01]  /*7290*/  HADD2.F32 R50, -RZ, R57.reuse.H0_H0 ;  /* 0x20000039ff327230 */ /* 0x100fe20000004100 */
[-C--:B------:R-:W-:Y:S01]  /*72a0*/  IADD3 R116, PT, PT, R81, R117.reuse, RZ ;  /* 0x0000007551747210 */ /* 0x080fe20007ffe0ff */
[----:B------:R-:W-:Y:S01]  /*72b0*/  HADD2.F32 R52, -RZ, R57.H1_H1 ;  /* 0x30000039ff347230 */ /* 0x000fe20000004100 */
[----:B------:R-:W-:Y:S01]  /*72c0*/  IADD3 R117, PT, PT, R80, R117, RZ ;  /* 0x0000007550757210 */ /* 0x000fe20007ffe0ff */
[--C-:B------:R-:W-:Y:S01]  /*72d0*/  HADD2.F32 R53, -RZ, R58.reuse.H0_H0 ;  /* 0x2000003aff357230 */ /* 0x100fe20000004100 */
[----:B-1----:R-:W-:Y:S01]  /*72e0*/  SYNCS.ARRIVE.TRANS64.RED.A1T0 RZ, [UR5], RZ ;  /* 0x000000ffffff79a7 */ /* 0x002fe20008100405 */
[----:B------:R-:W-:Y:S01]  /*72f0*/  IADD3 R118, PT, PT, R95, R116, RZ ;  /* 0x000000745f767210 */ /* 0x000fe20007ffe0ff */
[----:B------:R-:W-:Y:S02]  /*7300*/  HADD2.F32 R54, -RZ, R58.H1_H1 ;  /* 0x3000003aff367230 */ /* 0x000fe40000004100 */
[--C-:B------:R-:W-:Y:S02]  /*7310*/  HADD2.F32 R55, -RZ, R59.reuse.H0_H0 ;  /* 0x2000003bff377230 */ /* 0x100fe40000004100 */
[----:B------:R-:W-:Y:S02]  /*7320*/  HADD2.F32 R56, -RZ, R59.H1_H1 ;  /* 0x3000003bff387230 */ /* 0x000fe40000004100 */
[C---:B------:R-:W-:Y:S01]  /*7330*/  FMUL R4, R38.reuse, R4 ;  /* 0x0000000426047220 */ /* 0x040fe20000400000 */
[C---:B------:R-:W-:Y:S01]  /*7340*/  FMUL R5, R38.reuse, R5 ;  /* 0x0000000526057220 */ /* 0x040fe20000400000 */
[C---:B------:R-:W-:Y:S01]  /*7350*/  FMUL R6, R38.reuse, R6 ;  /* 0x0000000626067220 */ /* 0x040fe20000400000 */
[C---:B------:R-:W-:Y:S01]  /*7360*/  FMUL R7, R38.reuse, R7 ;  /* 0x0000000726077220 */ /* 0x040fe20000400000 */
[C---:B------:R-:W-:Y:S01]  /*7370*/  FFMA R4, R41.reuse, R40, R4 ;  /* 0x0000002829047223 */ /* 0x040fe20000000004 */
[C---:B------:R-:W-:Y:S01]  /*7380*/  FFMA R5, R41.reuse, R42, R5 ;  /* 0x0000002a29057223 */ /* 0x040fe20000000005 */
[C---:B------:R-:W-:Y:S01]  /*7390*/  FFMA R6, R41.reuse, R43, R6 ;  /* 0x0000002b29067223 */ /* 0x040fe20000000006 */
[----:B------:R-:W-:Y:S01]  /*73a0*/  FFMA R7, R41, R44, R7 ;  /* 0x0000002c29077223 */ /* 0x000fe20000000007 */
[C---:B------:R-:W-:Y:S01]  /*73b0*/  FMUL R8, R38.reuse, R8 ;  /* 0x0000000826087220 */ /* 0x040fe20000400000 */
[C---:B------:R-:W-:Y:S01]  /*73c0*/  FMUL R9, R38.reuse, R9 ;  /* 0x0000000926097220 */ /* 0x040fe20000400000 */
[----:B------:R-:W-:Y:S01]  /*73d0*/  F2FP.F16.F32.PACK_AB R80, R5, R4 ;  /* 0x000000040550723e */ /* 0x000fe200000000ff */
[C---:B------:R-:W-:Y:S01]  /*73e0*/  FMUL R0, R38.reuse, R10 ;  /* 0x0000000a26007220 */ /* 0x040fe20000400000 */
[----:B------:R-:W-:Y:S01]  /*73f0*/  F2FP.F16.F32.PACK_AB R81, R7, R6 ;  /* 0x000000060751723e */ /* 0x000fe200000000ff */
[C---:B------:R-:W-:Y:S01]  /*7400*/  FFMA R8, R41.reuse, R45, R8 ;  /* 0x0000002d29087223 */ /* 0x040fe20000000008 */
[C---:B------:R-:W-:Y:S01]  /*7410*/  FFMA R9, R41.reuse, R46, R9 ;  /* 0x0000002e29097223 */ /* 0x040fe20000000009 */
[----:B------:R-:W-:Y:S01]  /*7420*/  FFMA R0, R41, R47, R0 ;  /* 0x0000002f29007223 */ /* 0x000fe20000000000 */
[C---:B------:R-:W-:Y:S01]  /*7430*/  FMUL R2, R38.reuse, R11 ;  /* 0x0000000b26027220 */ /* 0x040fe20000400000 */
[C---:B------:R-:W-:Y:S01]  /*7440*/  FMUL R3, R38.reuse, R12 ;  /* 0x0000000c26037220 */ /* 0x040fe20000400000 */
[C---:B------:R-:W-:Y:S01]  /*7450*/  FMUL R10, R38.reuse, R13 ;  /* 0x0000000d260a7220 */ /* 0x040fe20000400000 */
[----:B------:R-:W-:Y:S01]  /*7460*/  F2FP.F16.F32.PACK_AB R82, R9, R8 ;  /* 0x000000080952723e */ /* 0x000fe200000000ff */
[C---:B------:R-:W-:Y:S01]  /*7470*/  FFMA R2, R41.reuse, R49, R2 ;  /* 0x0000003129027223 */ /* 0x040fe20000000002 */
[C---:B------:R-:W-:Y:S01]  /*7480*/  FFMA R3, R41.reuse, R48, R3 ;  /* 0x0000003029037223 */ /* 0x040fe20000000003 */
[C---:B------:R-:W-:Y:S01]  /*7490*/  FFMA R10, R41.reuse, R51, R10 ;  /* 0x00000033290a7223 */ /* 0x040fe2000000000a */
[C---:B------:R-:W-:Y:S01]  /*74a0*/  FMUL R11, R38.reuse, R14 ;  /* 0x0000000e260b7220 */ /* 0x040fe20000400000 */
[C---:B------:R-:W-:Y:S01]  /*74b0*/  FMUL R15, R38.reuse, R15 ;  /* 0x0000000f260f7220 */ /* 0x040fe20000400000 */
[C---:B------:R-:W-:Y:S01]  /*74c0*/  FMUL R12, R38.reuse, R16 ;  /* 0x00000010260c7220 */ /* 0x040fe20000400000 */
[C---:B------:R-:W-:Y:S01]  /*74d0*/  FMUL R13, R38.reuse, R17 ;  /* 0x00000011260d7220 */ /* 0x040fe20000400000 */
[C---:B------:R-:W-:Y:S01]  /*74e0*/  FFMA R11, R41.reuse, R50, R11 ;  /* 0x00000032290b7223 */ /* 0x040fe2000000000b */
[C---:B------:R-:W-:Y:S01]  /*74f0*/  FMUL R14, R38.reuse, R18 ;  /* 0x00000012260e7220 */ /* 0x040fe20000400000 */
[C---:B------:R-:W-:Y:S01]  /*7500*/  FFMA R15, R41.reuse, R52, R15 ;  /* 0x00000034290f7223 */ /* 0x040fe2000000000f */
[--C-:B------:R-:W-:Y:S02]  /*7510*/  HADD2.F32 R57, -RZ, R64.reuse.H0_H0 ;  /* 0x20000040ff397230 */ /* 0x100fe40000004100 */
[----:B------:R-:W-:Y:S01]  /*7520*/  FMUL R19, R38, R19 ;  /* 0x0000001326137220 */ /* 0x000fe20000400000 */
[----:B------:R-:W-:Y:S01]  /*7530*/  F2FP.F16.F32.PACK_AB R83, R2, R0 ;  /* 0x000000000253723e */ /* 0x000fe200000000ff */
[C---:B------:R-:W-:Y:S01]  /*7540*/  FFMA R12, R41.reuse, R53, R12 ;  /* 0x00000035290c7223 */ /* 0x040fe2000000000c */
[----:B------:R-:W-:Y:S02]  /*7550*/  HADD2.F32 R58, -RZ, R64.H1_H1 ;  /* 0x30000040ff3a7230 */ /* 0x000fe40000004100 */
[C---:B------:R-:W-:Y:S01]  /*7560*/  FMUL R16, R38.reuse, R20 ;  /* 0x0000001426107220 */ /* 0x040fe20000400000 */
[C---:B------:R-:W-:Y:S01]  /*7570*/  FFMA R13, R41.reuse, R54, R13 ;  /* 0x00000036290d7223 */ /* 0x040fe2000000000d */
[----:B------:R1:W-:Y:S01]  /*7580*/  STS.128 [R96+UR4], R80 ;  /* 0x0000005060007988 */ /* 0x0003e20008000c04 */
[--C-:B------:R-:W-:Y:S02]  /*7590*/  HADD2.F32 R59, -RZ, R65.reuse.H0_H0 ;  /* 0x20000041ff3b7230 */ /* 0x100fe40000004100 */
[C---:B------:R-:W-:Y:S01]  /*75a0*/  FMUL R17, R38.reuse, R21 ;  /* 0x0000001526117220 */ /* 0x040fe20000400000 */
[C---:B------:R-:W-:Y:S01]  /*75b0*/  FFMA R14, R41.reuse, R55, R14 ;  /* 0x00000037290e7223 */ /* 0x040fe2000000000e */
[----:B------:R-:W-:Y:S02]  /*75c0*/  HADD2.F32 R60, -RZ, R65.H1_H1 ;  /* 0x30000041ff3c7230 */ /* 0x000fe40000004100 */
[C---:B------:R-:W-:Y:S01]  /*75d0*/  FMUL R18, R38.reuse, R22 ;  /* 0x0000001626127220 */ /* 0x040fe20000400000 */
[C---:B------:R-:W-:Y:S01]  /*75e0*/  FFMA R19, R41.reuse, R56, R19 ;  /* 0x0000003829137223 */ /* 0x040fe20000000013 */
        /* <DEDUP_REMOVED lines=13> */
[----:B------:R-:W-:Y:S01]  /*76c0*/  FMUL R27, R38, R27 ;  /* 0x0000001b261b7220 */ /* 0x000fe20000400000 */
[----:B------:R-:W-:Y:S01]  /*76d0*/  F2FP.F16.F32.PACK_AB R104, R10, R3 ;  /* 0x000000030a68723e */ /* 0x000fe200000000ff */
[----:B------:R-:W-:Y:S01]  /*76e0*/  FFMA R20, R41, R61, R20 ;  /* 0x0000003d29147223 */ /* 0x000fe20000000014 */
[----:B------:R-:W-:Y:S01]  /*76f0*/  F2FP.F16.F32.PACK_AB R105, R15, R11 ;  /* 0x0000000b0f69723e */ /* 0x000fe200000000ff */
[----:B------:R-:W-:Y:S01]  /*7700*/  HADD2.F32 R66, -RZ, R72.H1_H1 ;  /* 0x30000048ff427230 */ /* 0x000fe20000004100 */
[----:B------:R-:W-:Y:S01]  /*7710*/  F2FP.F16.F32.PACK_AB R106, R13, R12 ;  /* 0x0000000c0d6a723e */ /* 0x000fe200000000ff */
[C---:B------:R-:W-:Y:S01]  /*7720*/  FMUL R24, R38.reuse, R28 ;  /* 0x0000001c26187220 */ /* 0x040fe20000400000 */
[----:B------:R-:W-:Y:S01]  /*7730*/  F2FP.F16.F32.PACK_AB R107, R19, R14 ;  /* 0x0000000e136b723e */ /* 0x000fe200000000ff */
[C---:B------:R-:W-:Y:S01]  /*7740*/  FFMA R21, R41.reuse, R62, R21 ;  /* 0x0000003e29157223 */ /* 0x040fe20000000015 */
[--C-:B------:R-:W-:Y:S02]  /*7750*/  HADD2.F32 R67, -RZ, R73.reuse.H0_H0 ;  /* 0x20000049ff437230 */ /* 0x100fe40000004100 */
[C---:B------:R-:W-:Y:S01]  /*7760*/  FMUL R25, R38.reuse, R29 ;  /* 0x0000001d26197220 */ /* 0x040fe20000400000 */
[C---:B------:R-:W-:Y:S01]  /*7770*/  FFMA R22, R41.reuse, R63, R22 ;  /* 0x0000003f29167223 */ /* 0x040fe20000000016 */
[----:B------:R1:W-:Y:S01]  /*7780*/  STS.128 [R116+0x10], R104 ;  /* 0x0000106874007388 */ /* 0x0003e20000000c00 */
        /* <DEDUP_REMOVED lines=39> */
[----:B------:R-:W-:Y:S02]  /*7a00*/  UIADD3 UR9, UPT, UPT, UR49, 0x20, URZ ;  /* 0x0000002031097890 */ /* 0x000fe4000fffe0ff */
[----:B------:R-:W-:Y:S02]  /*7a10*/  UIADD3 UR8, UPT, UPT, UR47, 0x200, UR4 ;  /* 0x000002002f087890 */ /* 0x000fe4000fffe004 */
[----:B--2---:R-:W-:Y:S03]  /*7a20*/  UIADD3 UR6, UP0, UPT, UR10, 0x680, URZ ;  /* 0x000006800a067890 */ /* 0x004fe6000ff1e0ff */
[----:B------:R-:W-:Y:S01]  /*7a30*/  UMOV UR10, UR50 ;  /* 0x00000032000a7c82 */ /* 0x000fe20008000000 */
[----:B------:R-:W-:Y:S03]  /*7a40*/  UIADD3.X UR7, UPT, UPT, URZ, UR11, URZ, UP0, !UPT ;  /* 0x0000000bff077290 */ /* 0x000fe600087fe4ff */
[----:B------:R-:W-:Y:S06]  /*7a50*/  UMOV UR11, UR36 ;  /* 0x00000024000b7c82 */ /* 0x000fec0008000000 */
[----:B------:R2:W-:Y:S02]  /*7a60*/  UTMASTG.3D [UR8], [UR6] ;  /* 0x00000008060073b5 */ /* 0x0005e40008010000 */
[----:B--2---:R0:W-:Y:S02]  /*7a70*/  UTMACMDFLUSH ;  /* 0x00000000000079b7 */ /* 0x0041e40000000000 */
.L_x_112:
[----:B------:R-:W-:Y:S05]  /*7a80*/  BSYNC.RECONVERGENT B0 ;  /* 0x0000000000007941 */ /* 0x000fea0003800200 */
.L_x_111:
[----:B------:R-:W-:Y:S01]  /*7a90*/  UIADD3 UR4, UPT, UPT, UR45, 0x1, URZ ;  /* 0x000000012d047890 */ /* 0x000fe2000fffe0ff */
[----:B------:R-:W-:Y:S03]  /*7aa0*/  BSSY.RECONVERGENT B0, `(.L_x_113) ;  /* 0x0000008000007945 */ /* 0x000fe60003800200 */
[----:B------:R-:W-:Y:S04]  /*7ab0*/  UISETP.NE.AND UP0, UPT, UR4, 0x3, UPT ;  /* 0x000000030400788c */ /* 0x000fe8000bf05270 */
[----:B------:R-:W-:Y:S02]  /*7ac0*/  UISETP.EQ.XOR UP1, UPT, UR44, 0x3, !UP0 ;  /* 0x000000032c00788c */ /* 0x000fe4000c722a70 */
[----:B------:R-:W-:Y:S02]  /*7ad0*/  USEL UR46, UR4, URZ, UP0 ;  /* 0x000000ff042e7287 */ /* 0x000fe40008000000 */
[----:B------:R-:W-:Y:S04]  /*7ae0*/  USEL UR5, URZ, 0x1, !UP1 ;  /* 0x00000001ff057887 */ /* 0x000fe8000c800000 */
[----:B------:R-:W-:Y:S01]  /*7af0*/  ULOP3.LUT UR55, UR55, UR5, URZ, 0x3c, !UPT ;  /* 0x0000000537377292 */ /* 0x000fe2000f8e3cff */
[----:B------:R-:W-:Y:S11]  /*7b00*/  @P0 BRA `(.L_x_114) ;  /* 0x0000000000040947 */ /* 0x000ff60003800000 */
[----:B------:R-:W-:Y:S04]  /*7b10*/  DEPBAR.LE SB0, 0x1 ;  /* 0x000080400000791a */ /* 0x000fe80000000000 */
.L_x_114:
[----:B------:R-:W-:Y:S05]  /*7b20*/  BSYNC.RECONVERGENT B0 ;  /* 0x0000000000007941 */ /* 0x000fea0003800200 */
.L_x_113:
[----:B------:R-:W-:Y:S01]  /*7b30*/  BAR.SYNC.DEFER_BLOCKING 0x1, 0x80 ;  /* 0x0042000000007b1d */ /* 0x000fe20000010000 */
[----:B------:R-:W-:Y:S01]  /*7b40*/  UISETP.NE.AND UP0, UPT, UR53, -0x2, UPT ;  /* 0xfffffffe3500788c */ /* 0x000fe2000bf05270 */
[----:B------:R-:W-:Y:S08]  /*7b50*/  IADD3 R0, PT, PT, R36, 0x1, RZ ;  /* 0x0000000124007810 */ /* 0x000ff00007ffe0ff */
[----:B------:R-:W-:Y:S05]  /*7b60*/  BRA.U !UP0, `(.L_x_115) ;  /* 0x0000000108287547 */ /* 0x000fea000b800000 */
[----:B------:R-:W-:Y:S01]  /*7b70*/  ISETP.NE.AND P0, PT, R103, RZ, PT ;  /* 0x000000ff6700720c */ /* 0x000fe20003f05270 */
[----:B------:R-:W-:Y:S01]  /*7b80*/  IMAD.U32 R3, RZ, RZ, UR52 ;  /* 0x00000034ff037e24 */ /* 0x000fe2000f8e00ff */
[----:B------:R-:W-:Y:S01]  /*7b90*/  UIADD3 UR4, UPT, UPT, UR52, 0x1, URZ ;  /* 0x0000000134047890 */ /* 0x000fe2000fffe0ff */
[----:B------:R-:W-:Y:S03]  /*7ba0*/  IMAD.U32 R2, RZ, RZ, UR54 ;  /* 0x00000036ff027e24 */ /* 0x000fe6000f8e00ff */
[----:B------:R-:W-:Y:S04]  /*7bb0*/  UISETP.NE.AND UP0, UPT, UR4, 0x3, UPT ;  /* 0x000000030400788c */ /* 0x000fe8000bf05270 */
[----:B------:R-:W-:Y:S03]  /*7bc0*/  USEL UR52, UR4, URZ, UP0 ;  /* 0x000000ff04347287 */ /* 0x000fe60008000000 */
[----:B------:R-:W-:Y:S05]  /*7bd0*/  @P0 LEA R3, R3, UR47, 0x3 ;  /* 0x0000002f03030c11 */ /* 0x000fea000f8e18ff */
[----:B------:R-:W-:Y:S05]  /*7be0*/  @P0 VIADD R3, R3, 0x48 ;  /* 0x0000004803030836 */ /* 0x000fea0000000000 */
[----:B------:R-:W-:Y:S04]  /*7bf0*/  @P0 PRMT R2, R2, 0x654, R3 ;  /* 0x0000065402020816 */ /* 0x000fe80000000003 */
[----:B------:R2:W-:Y:S03]  /*7c00*/  @P0 SYNCS.ARRIVE.TRANS64.RED.A1T0 RZ, [R2+URZ], RZ ;  /* 0x000000ff02ff09a7 */ /* 0x0005e600081004ff */
.L_x_115:
[----:B------:R-:W-:Y:S01]  /*7c10*/  R2UR UR6, R102 ;  /* 0x00000000660672ca */ /* 0x000fe200000e0000 */
[----:B------:R-:W-:Y:S01]  /*7c20*/  UIADD3 UR53, UPT, UPT, UR53, 0x2, URZ ;  /* 0x0000000235357890 */ /* 0x000fe2000fffe0ff */
[----:B------:R-:W-:Y:S02]  /*7c30*/  R2UR UR5, R86 ;  /* 0x00000000560572ca */ /* 0x000fe400000e0000 */
[----:B------:R-:W-:Y:S02]  /*7c40*/  R2UR UR4, R87 ;  /* 0x00000000570472ca */ /* 0x000fe400000e0000 */
[----:B------:R-:W-:Y:S02]  /*7c50*/  R2UR UR36, R100 ;  /* 0x00000000642472ca */ /* 0x000fe400000e0000 */
[----:B------:R-:W-:Y:S02]  /*7c60*/  ISETP.NE.AND P0, PT, R90, 0x2, PT ;  /* 0x000000025a00780c */ /* 0x000fe40003f05270 */
[----:B------:R-:W-:Y:S02]  /*7c70*/  ISETP.NE.AND P1, PT, R0, 0x4, PT ;  /* 0x000000040000780c */ /* 0x000fe40003f25270 */
[----:B--2---:R-:W-:Y:S01]  /*7c80*/  SEL R2, RZ, 0x1, P0 ;  /* 0x00000001ff027807 */ /* 0x004fe20000000000 */
[----:B------:R-:W-:Y:S01]  /*7c90*/  UISETP.NE.AND UP0, UPT, UR6, URZ, UPT ;  /* 0x000000ff0600728c */ /* 0x000fe2000bf05270 */
[----:B------:R-:W-:Y:S01]  /*7ca0*/  SEL R3, RZ, 0x1, P1 ;  /* 0x00000001ff037807 */ /* 0x000fe20000800000 */
[----:B------:R-:W-:Y:S01]  /*7cb0*/  UIADD3 UR26, UPT, UPT, UR37, UR5, URZ ;  /* 0x00000005251a7290 */ /* 0x000fe2000fffe0ff */
[----:B------:R-:W-:Y:S01]  /*7cc0*/  LOP3.LUT R93, R93, R2, RZ, 0x3c, !PT ;  /* 0x000000025d5d7212 */ /* 0x000fe200078e3cff */
[----:B------:R-:W-:Y:S01]  /*7cd0*/  UIADD3 UR25, UPT, UPT, UR38, UR4, URZ ;  /* 0x0000000426197290 */ /* 0x000fe2000fffe0ff */
[----:B------:R-:W-:Y:S02]  /*7ce0*/  LOP3.LUT R94, R94, R3, RZ, 0x3c, !PT ;  /* 0x000000035e5e7212 */ /* 0x000fe400078e3cff */
[----:B------:R-:W-:Y:S02]  /*7cf0*/  SEL R90, R90, RZ, P0 ;  /* 0x000000ff5a5a7207 */ /* 0x000fe40000000000 */
[----:B------:R-:W-:Y:S01]  /*7d00*/  SEL R36, R0, RZ, P1 ;  /* 0x000000ff00247207 */ /* 0x000fe20000800000 */
[----:B------:R-:W-:Y:S06]  /*7d10*/  BRA.U UP0, `(.L_x_116) ;  /* 0xffffffd5007c7547 */ /* 0x000fec000b83ffff */
[----:B------:R-:W-:-:S13]  /*7d20*/  R2UR UR4, R88 ;  /* 0x00000000580472ca */ /* 0x000fda00000e0000 */
[----:B------:R-:W-:-:S09]  /*7d30*/  UISETP.NE.AND UP0, UPT, UR4, URZ, UPT ;  /* 0x000000ff0400728c */ /* 0x000fd2000bf05270 */
[----:B------:R-:W-:Y:S05]  /*7d40*/  BRA.U !UP0, `(.L_x_117) ;  /* 0x0000000108487547 */ /* 0x000fea000b800000 */
[----:B------:R-:W2:Y:S02]  /*7d50*/  LDCU.64 UR4, c[0x0][0x890] ;  /* 0x00011200ff0477ac */ /* 0x000ea40008000a00 */
[----:B--2---:R-:W-:-:S04]  /*7d60*/  UISETP.NE.U32.AND UP0, UPT, UR4, URZ, UPT ;  /* 0x000000ff0400728c */ /* 0x004fc8000bf05070 */
[----:B------:R-:W-:-:S09]  /*7d70*/  UISETP.NE.AND.EX UP0, UPT, UR5, URZ, UPT, UP0 ;  /* 0x000000ff0500728c */ /* 0x000fd2000bf05300 */
[----:B------:R-:W-:Y:S05]  /*7d80*/  BRA.U UP0, `(.L_x_118) ;  /* 0x00000001000c7547 */ /* 0x000fea000b800000 */
[----:B------:R-:W-:-:S13]  /*7d90*/  FSETP.NEU.AND P0, PT, R41, RZ, PT ;  /* 0x000000ff2900720b */ /* 0x000fda0003f0d000 */
[----:B------:R-:W-:Y:S05]  /*7da0*/  @!P0 EXIT ;  /* 0x000000000000894d */ /* 0x000fea0003800000 */
[----:B------:R-:W-:Y:S05]  /*7db0*/  BRA `(.L_x_117) ;  /* 0x00000000002c7947 */ /* 0x000fea0003800000 */
.L_x_118:
[----:B------:R-:W-:Y:S01]  /*7dc0*/  ISETP.NE.AND P0, PT, R89, RZ, PT ;  /* 0x000000ff5900720c */ /* 0x000fe20003f05270 */
[----:B------:R-:W-:-:S12]  /*7dd0*/  BSSY.RECONVERGENT B0, `(.L_x_117) ;  /* 0x0000009000007945 */ /* 0x000fd80003800200 */
[----:B------:R-:W-:Y:S05]  /*7de0*/  @P0 BRA `(.L_x_119) ;  /* 0x0000000000140947 */ /* 0x000fea0003800000 */
[----:B------:R-:W2:Y:S02]  /*7df0*/  LDCU.64 UR4, c[0x0][0x888] ;  /* 0x00011100ff0477ac */ /* 0x000ea40008000a00 */
[----:B--2---:R-:W-:-:S04]  /*7e00*/  ISETP.NE.U32.AND P0, PT, RZ, UR4, PT ;  /* 0x00000004ff007c0c */ /* 0x004fc8000bf05070 */
[----:B------:R-:W-:-:S13]  /*7e10*/  ISETP.NE.AND.EX P0, PT, RZ, UR5, PT, P0 ;  /* 0x00000005ff007c0c */ /* 0x000fda000bf05300 */
[----:B------:R-:W-:Y:S05]  /*7e20*/  @!P0 EXIT ;  /* 0x000000000000894d */ /* 0x000fea0003800000 */
[----:B------:R-:W-:Y:S05]  /*7e30*/  BRA `(.L_x_120) ;  /* 0x0000000000087947 */ /* 0x000fea0003800000 */
.L_x_119:
[----:B------:R-:W-:-:S13]  /*7e40*/  FSETP.NEU.AND P0, PT, R41, RZ, PT ;  /* 0x000000ff2900720b */ /* 0x000fda0003f0d000 */
[----:B------:R-:W-:Y:S05]  /*7e50*/  @!P0 EXIT ;  /* 0x000000000000894d */ /* 0x000fea0003800000 */
.L_x_120:
[----:B------:R-:W-:Y:S05]  /*7e60*/  BSYNC.RECONVERGENT B0 ;  /* 0x0000000000007941 */ /* 0x000fea0003800200 */
.L_x_117:
[----:B------:R-:W-:Y:S01]  /*7e70*/  ULEA UR4, UR52, UR47, 0x3 ;  /* 0x0000002f34047291 */ /* 0x000fe2000f8e18ff */
[----:B------:R-:W-:-:S04]  /*7e80*/  DEPBAR.LE SB0, 0x0 ;  /* 0x000080000000791a */ /* 0x000fc80000000000 */
[----:B------:R-:W-:-:S04]  /*7e90*/  UIADD3 UR4, UPT, UPT, UR4, 0x48, URZ ;  /* 0x0000004804047890 */ /* 0x000fc8000fffe0ff */
[----:B------:R-:W-:-:S09]  /*7ea0*/  UPRMT UR4, UR54, 0x654, UR4 ;  /* 0x0000065436047896 */ /* 0x000fd20008000004 */
[----:B------:R-:W-:Y:S01]  /*7eb0*/  SYNCS.ARRIVE.TRANS64.RED.A1T0 RZ, [UR4], RZ ;  /* 0x000000ffffff79a7 */ /* 0x000fe20008100404 */
[----:B------:R-:W-:Y:S05]  /*7ec0*/  EXIT ;  /* 0x000000000000794d */ /* 0x000fea0003800000 */
.L_x_24:
[----:B--2---:R2:W3:Y:S02]  /*7ed0*/  SYNCS.PHASECHK.TRANS64.TRYWAIT P0, [R3+URZ+0xe0], R2 ;  /* 0x0000e002030075a7 */ /* 0x0044e400080011ff */
[----:B---3--:R-:W-:Y:S05]  /*7ee0*/  @!P0 NANOSLEEP.SYNCS 0x989680 ;  /* 0x009896800000895d */ /* 0x008fea0003900000 */
[----:B------:R-:W3:Y:S02]  /*7ef0*/  @!P0 SYNCS.PHASECHK.TRANS64 P0, [R3+URZ+0xe0], R2 ;  /* 0x0000e002030085a7 */ /* 0x000ee400080010ff */
[----:B---3--:R-:W-:Y:S05]  /*7f00*/  @!P0 BRA `(.L_x_24) ;  /* 0xfffffffc00f08947 */ /* 0x008fea000383ffff */
[----:B------:R-:W-:Y:S05]  /*7f10*/  BRA `(.L_x_121) ;  /* 0xffffff98005c7947 */ /* 0x000fea000383ffff */
.L_x_27:
[----:B-1----:R-:W-:-:S07]  /*7f20*/  MOV R0, UR33 ;  /* 0x0000002100007c02 */ /* 0x002fce0008000f00 */
.L_x_122:
[----:B-1----:R1:W2:Y:S02]  /*7f30*/  SYNCS.PHASECHK.TRANS64.TRYWAIT P0, [R0+URZ+0x18], R3 ;  /* 0x00001803000075a7 */ /* 0x0022a400080011ff */
[----:B--2---:R-:W-:Y:S05]  /*7f40*/  @!P0 NANOSLEEP.SYNCS 0x989680 ;  /* 0x009896800000895d */ /* 0x004fea0003900000 */
[----:B------:R-:W2:Y:S02]  /*7f50*/  @!P0 SYNCS.PHASECHK.TRANS64 P0, [R0+URZ+0x18], R3 ;  /* 0x00001803000085a7 */ /* 0x000ea400080010ff */
[----:B--2---:R-:W-:Y:S05]  /*7f60*/  @!P0 BRA `(.L_x_122) ;  /* 0xfffffffc00f08947 */ /* 0x004fea000383ffff */
[----:B------:R-:W-:Y:S05]  /*7f70*/  BRA `(.L_x_26) ;  /* 0xffffff9800a47947 */ /* 0x000fea000383ffff */
.L_x_34:
[----:B-1----:R-:W-:-:S07]  /*7f80*/  MOV R0, UR33 ;  /* 0x0000002100007c02 */ /* 0x002fce0008000f00 */
.L_x_123:
[----:B-1----:R1:W2:Y:S02]  /*7f90*/  SYNCS.PHASECHK.TRANS64.TRYWAIT P0, [R0+URZ+0x18], R3 ;  /* 0x00001803000075a7 */ /* 0x0022a400080011ff */
[----:B--2---:R-:W-:Y:S05]  /*7fa0*/  @!P0 NANOSLEEP.SYNCS 0x989680 ;  /* 0x009896800000895d */ /* 0x004fea0003900000 */
[----:B------:R-:W2:Y:S02]  /*7fb0*/  @!P0 SYNCS.PHASECHK.TRANS64 P0, [R0+URZ+0x18], R3 ;  /* 0x00001803000085a7 */ /* 0x000ea400080010ff */
[----:B--2---:R-:W-:Y:S05]  /*7fc0*/  @!P0 BRA `(.L_x_123) ;  /* 0xfffffffc00f08947 */ /* 0x004fea000383ffff */
[----:B------:R-:W-:Y:S05]  /*7fd0*/  BRA `(.L_x_33) ;  /* 0xffffff9c00987947 */ /* 0x000fea000383ffff */
.L_x_39:
[----:B-1----:R1:W2:Y:S02]  /*7fe0*/  SYNCS.PHASECHK.TRANS64.TRYWAIT P0, [R3+URZ+0x70], R0 ;  /* 0x00007000030075a7 */ /* 0x0022a400080011ff */
[----:B--2---:R-:W-:Y:S05]  /*7ff0*/  @!P0 NANOSLEEP.SYNCS 0x989680 ;  /* 0x009896800000895d */ /* 0x004fea0003900000 */
[----:B------:R-:W2:Y:S02]  /*8000*/  @!P0 SYNCS.PHASECHK.TRANS64 P0, [R3+URZ+0x70], R0 ;  /* 0x00007000030085a7 */ /* 0x000ea400080010ff */
[----:B--2---:R-:W-:Y:S05]  /*8010*/  @!P0 BRA `(.L_x_39) ;  /* 0xfffffffc00f08947 */ /* 0x004fea000383ffff */
[----:B------:R-:W-:Y:S05]  /*8020*/  BRA `(.L_x_124) ;  /* 0xffffffa0006c7947 */ /* 0x000fea000383ffff */
.L_x_43:
[----:B-1----:R-:W-:-:S07]  /*8030*/  MOV R0, UR4 ;  /* 0x0000000400007c02 */ /* 0x002fce0008000f00 */
.L_x_125:
[----:B-1----:R1:W2:Y:S02]  /*8040*/  SYNCS.PHASECHK.TRANS64.TRYWAIT P0, [R0+URZ], R3 ;  /* 0x00000003000075a7 */ /* 0x0022a400080011ff */
[----:B--2---:R-:W-:Y:S05]  /*8050*/  @!P0 NANOSLEEP.SYNCS 0x989680 ;  /* 0x009896800000895d */ /* 0x004fea0003900000 */
[----:B------:R-:W2:Y:S02]  /*8060*/  @!P0 SYNCS.PHASECHK.TRANS64 P0, [R0+URZ], R3 ;  /* 0x00000003000085a7 */ /* 0x000ea400080010ff */
[----:B--2---:R-:W-:Y:S05]  /*8070*/  @!P0 BRA `(.L_x_125) ;  /* 0xfffffffc00f08947 */ /* 0x004fea000383ffff */
[----:B------:R-:W-:Y:S05]  /*8080*/  BRA `(.L_x_126) ;  /* 0xffffffa800187947 */ /* 0x000fea000383ffff */
.L_x_44:
[----:B------:R-:W-:-:S07]  /*8090*/  MOV R0, UR5 ;  /* 0x0000000500007c02 */ /* 0x000fce0008000f00 */
.L_x_127:
[----:B-1----:R1:W2:Y:S02]  /*80a0*/  SYNCS.PHASECHK.TRANS64.TRYWAIT P0, [R0+URZ], R3 ;  /* 0x00000003000075a7 */ /* 0x0022a400080011ff */
[----:B--2---:R-:W-:Y:S05]  /*80b0*/  @!P0 NANOSLEEP.SYNCS 0x989680 ;  /* 0x009896800000895d */ /* 0x004fea0003900000 */
[----:B------:R-:W2:Y:S02]  /*80c0*/  @!P0 SYNCS.PHASECHK.TRANS64 P0, [R0+URZ], R3 ;  /* 0x00000003000085a7 */ /* 0x000ea400080010ff */
[----:B--2---:R-:W-:Y:S05]  /*80d0*/  @!P0 BRA `(.L_x_127) ;  /* 0xfffffffc00f08947 */ /* 0x004fea000383ffff */
[----:B------:R-:W-:Y:S05]  /*80e0*/  BRA `(.L_x_128) ;  /* 0xffffffa800247947 */ /* 0x000fea000383ffff */
.L_x_47:
[----:B-1----:R1:W2:Y:S02]  /*80f0*/  SYNCS.PHASECHK.TRANS64.TRYWAIT P0, [R2+URZ+0xd0], R5 ;  /* 0x0000d005020075a7 */ /* 0x0022a400080011ff */
[----:B--2---:R-:W-:Y:S05]  /*8100*/  @!P0 NANOSLEEP.SYNCS 0x989680 ;  /* 0x009896800000895d */ /* 0x004fea0003900000 */
[----:B------:R-:W2:Y:S02]  /*8110*/  @!P0 SYNCS.PHASECHK.TRANS64 P0, [R2+URZ+0xd0], R5 ;  /* 0x0000d005020085a7 */ /* 0x000ea400080010ff */
[----:B--2---:R-:W-:Y:S05]  /*8120*/  @!P0 BRA `(.L_x_47) ;  /* 0xfffffffc00f08947 */ /* 0x004fea000383ffff */
[----:B------:R-:W-:Y:S05]  /*8130*/  BRA `(.L_x_129) ;  /* 0xffffffa800807947 */ /* 0x000fea000383ffff */
.L_x_48:
[----:B------:R-:W-:-:S07]  /*8140*/  MOV R2, UR4 ;  /* 0x0000000400027c02 */ /* 0x000fce0008000f00 */
.L_x_130:
[----:B-1----:R1:W2:Y:S02]  /*8150*/  SYNCS.PHASECHK.TRANS64.TRYWAIT P0, [R2+URZ+0x80], R5 ;  /* 0x00008005020075a7 */ /* 0x0022a400080011ff */
[----:B--2---:R-:W-:Y:S05]  /*8160*/  @!P0 NANOSLEEP.SYNCS 0x989680 ;  /* 0x009896800000895d */ /* 0x004fea0003900000 */
[----:B------:R-:W2:Y:S02]  /*8170*/  @!P0 SYNCS.PHASECHK.TRANS64 P0, [R2+URZ+0x80], R5 ;  /* 0x00008005020085a7 */ /* 0x000ea400080010ff */
[----:B--2---:R-:W-:Y:S05]  /*8180*/  @!P0 BRA `(.L_x_130) ;  /* 0xfffffffc00f08947 */ /* 0x004fea000383ffff */
[----:B------:R-:W-:Y:S05]  /*8190*/  BRA `(.L_x_131) ;  /* 0xffffffa800907947 */ /* 0x000fea000383ffff */
.L_x_49:
[----:B-1----:R1:W2:Y:S02]  /*81a0*/  SYNCS.PHASECHK.TRANS64.TRYWAIT P1, [R2+URZ+0x70], R5 ;  /* 0x00007005020075a7 */ /* 0x0022a400080211ff */
[----:B--2---:R-:W-:Y:S05]  /*81b0*/  @!P1 NANOSLEEP.SYNCS 0x989680 ;  /* 0x009896800000995d */ /* 0x004fea0003900000 */
[----:B------:R-:W2:Y:S02]  /*81c0*/  @!P1 SYNCS.PHASECHK.TRANS64 P1, [R2+URZ+0x70], R5 ;  /* 0x00007005020095a7 */ /* 0x000ea400080210ff */
[----:B--2---:R-:W-:Y:S05]  /*81d0*/  @!P1 BRA `(.L_x_49) ;  /* 0xfffffffc00f09947 */ /* 0x004fea000383ffff */
[----:B------:R-:W-:Y:S05]  /*81e0*/  BRA `(.L_x_132) ;  /* 0xffffffa800c07947 */ /* 0x000fea000383ffff */
.L_x_52:
[----:B------:R-:W-:-:S07]  /*81f0*/  MOV R0, UR4 ;  /* 0x0000000400007c02 */ /* 0x000fce0008000f00 */
.L_x_133:
[----:B-1----:R1:W2:Y:S02]  /*8200*/  SYNCS.PHASECHK.TRANS64.TRYWAIT P0, [R0+URZ+0x80], R3 ;  /* 0x00008003000075a7 */ /* 0x0022a400080011ff */
[----:B--2---:R-:W-:Y:S05]  /*8210*/  @!P0 NANOSLEEP.SYNCS 0x989680 ;  /* 0x009896800000895d */ /* 0x004fea0003900000 */
[----:B------:R-:W2:Y:S02]  /*8220*/  @!P0 SYNCS.PHASECHK.TRANS64 P0, [R0+URZ+0x80], R3 ;  /* 0x00008003000085a7 */ /* 0x000ea400080010ff */
[----:B--2---:R-:W-:Y:S05]  /*8230*/  @!P0 BRA `(.L_x_133) ;  /* 0xfffffffc00f08947 */ /* 0x004fea000383ffff */
[----:B------:R-:W-:Y:S05]  /*8240*/  BRA `(.L_x_51) ;  /* 0xffffffac00147947 */ /* 0x000fea000383ffff */
.L_x_59:
[----:B-1----:R1:W2:Y:S02]  /*8250*/  SYNCS.PHASECHK.TRANS64.TRYWAIT P1, [R0+URZ+0x70], R5 ;  /* 0x00007005000075a7 */ /* 0x0022a400080211ff */
[----:B--2---:R-:W-:Y:S05]  /*8260*/  @!P1 NANOSLEEP.SYNCS 0x989680 ;  /* 0x009896800000995d */ /* 0x004fea0003900000 */
[----:B------:R-:W2:Y:S02]  /*8270*/  @!P1 SYNCS.PHASECHK.TRANS64 P1, [R0+URZ+0x70], R5 ;  /* 0x00007005000095a7 */ /* 0x000ea400080210ff */
[----:B--2---:R-:W-:Y:S05]  /*8280*/  @!P1 BRA `(.L_x_59) ;  /* 0xfffffffc00f09947 */ /* 0x004fea000383ffff */
[----:B------:R-:W-:Y:S05]  /*8290*/  BRA `(.L_x_134) ;  /* 0xffffffb000a87947 */ /* 0x000fea000383ffff */
.L_x_60:
[----:B------:R-:W-:-:S07]  /*82a0*/  MOV R3, UR45 ;  /* 0x0000002d00037c02 */ /* 0x000fce0008000f00 */
.L_x_135:
[----:B-1----:R1:W2:Y:S02]  /*82b0*/  SYNCS.PHASECHK.TRANS64.TRYWAIT P0, [R3+URZ+0xb0], R0 ;  /* 0x0000b000030075a7 */ /* 0x0022a400080011ff */
[----:B--2---:R-:W-:Y:S05]  /*82c0*/  @!P0 NANOSLEEP.SYNCS 0x989680 ;  /* 0x009896800000895d */ /* 0x004fea0003900000 */
[----:B------:R-:W2:Y:S02]  /*82d0*/  @!P0 SYNCS.PHASECHK.TRANS64 P0, [R3+URZ+0xb0], R0 ;  /* 0x0000b000030085a7 */ /* 0x000ea400080010ff */
[----:B--2---:R-:W-:Y:S05]  /*82e0*/  @!P0 BRA `(.L_x_135) ;  /* 0xfffffffc00f08947 */ /* 0x004fea000383ffff */
[----:B------:R-:W-:Y:S05]  /*82f0*/  BRA `(.L_x_136) ;  /* 0xffffffb000e07947 */ /* 0x000fea000383ffff */
.L_x_63:
[----:B------:R-:W-:Y:S07]  /*8300*/  MOV R0, UR7 ;  /* 0x0000000700007c02 */ /* 0x000fee0008000f00 */
.L_x_137:
[----:B-1----:R1:W2:Y:S02]  /*8310*/  SYNCS.PHASECHK.TRANS64.TRYWAIT P0, [R0+URZ], R3 ;  /* 0x00000003000075a7 */ /* 0x0022a400080011ff */
[----:B--2---:R-:W-:Y:S05]  /*8320*/  @!P0 NANOSLEEP.SYNCS 0x989680 ;  /* 0x009896800000895d */ /* 0x004fea0003900000 */
[----:B------:R-:W2:Y:S02]  /*8330*/  @!P0 SYNCS.PHASECHK.TRANS64 P0, [R0+URZ], R3 ;  /* 0x00000003000085a7 */ /* 0x000ea400080010ff */
[----:B--2---:R-:W-:Y:S05]  /*8340*/  @!P0 BRA `(.L_x_137) ;  /* 0xfffffffc00f08947 */ /* 0x004fea000383ffff */
[----:B------:R-:W-:Y:S05]  /*8350*/  BRA `(.L_x_62) ;  /* 0xffffffb000fc7947 */ /* 0x000fea000383ffff */
.L_x_66:
[----:B------:R-:W-:-:S07]  /*8360*/  MOV R0, UR4 ;  /* 0x0000000400007c02 */ /* 0x000fce0008000f00 */
.L_x_138:
[----:B--2---:R2:W4:Y:S02]  /*8370*/  SYNCS.PHASECHK.TRANS64.TRYWAIT P0, [R0+URZ], R3 ;  /* 0x00000003000075a7 */ /* 0x00452400080011ff */
[----:B----4-:R-:W-:Y:S05]  /*8380*/  @!P0 NANOSLEEP.SYNCS 0x989680 ;  /* 0x009896800000895d */ /* 0x010fea0003900000 */
[----:B------:R-:W4:Y:S02]  /*8390*/  @!P0 SYNCS.PHASECHK.TRANS64 P0, [R0+URZ], R3 ;  /* 0x00000003000085a7 */ /* 0x000f2400080010ff */
[----:B----4-:R-:W-:Y:S05]  /*83a0*/  @!P0 BRA `(.L_x_138) ;  /* 0xfffffffc00f08947 */ /* 0x010fea000383ffff */
[----:B------:R-:W-:Y:S05]  /*83b0*/  BRA `(.L_x_139) ;  /* 0xffffffb800287947 */ /* 0x000fea000383ffff */
.L_x_67:
[----:B------:R-:W-:-:S07]  /*83c0*/  MOV R0, UR5 ;  /* 0x0000000500007c02 */ /* 0x000fce0008000f00 */
.L_x_140:
[----:B-1----:R1:W2:Y:S02]  /*83d0*/  SYNCS.PHASECHK.TRANS64.TRYWAIT P0, [R0+URZ], R3 ;  /* 0x00000003000075a7 */ /* 0x0022a400080011ff */
[----:B--2---:R-:W-:Y:S05]  /*83e0*/  @!P0 NANOSLEEP.SYNCS 0x989680 ;  /* 0x009896800000895d */ /* 0x004fea0003900000 */
[----:B------:R-:W2:Y:S02]  /*83f0*/  @!P0 SYNCS.PHASECHK.TRANS64 P0, [R0+URZ], R3 ;  /* 0x00000003000085a7 */ /* 0x000ea400080010ff */
[----:B--2---:R-:W-:Y:S05]  /*8400*/  @!P0 BRA `(.L_x_140) ;  /* 0xfffffffc00f08947 */ /* 0x004fea000383ffff */
[----:B------:R-:W-:Y:S05]  /*8410*/  BRA `(.L_x_141) ;  /* 0xffffffb800347947 */ /* 0x000fea000383ffff */
.L_x_68:
[----:B------:R-:W-:-:S07]  /*8420*/  MOV R0, UR5 ;  /* 0x0000000500007c02 */ /* 0x000fce0008000f00 */
.L_x_142:
[----:B-1----:R1:W2:Y:S02]  /*8430*/  SYNCS.PHASECHK.TRANS64.TRYWAIT P0, [R0+URZ], R3 ;  /* 0x00000003000075a7 */ /* 0x0022a400080011ff */
[----:B--2---:R-:W-:Y:S05]  /*8440*/  @!P0 NANOSLEEP.SYNCS 0x989680 ;  /* 0x009896800000895d */ /* 0x004fea0003900000 */
[----:B------:R-:W2:Y:S02]  /*8450*/  @!P0 SYNCS.PHASECHK.TRANS64 P0, [R0+URZ], R3 ;  /* 0x00000003000085a7 */ /* 0x000ea400080010ff */
[----:B--2---:R-:W-:Y:S05]  /*8460*/  @!P0 BRA `(.L_x_142) ;  /* 0xfffffffc00f08947 */ /* 0x004fea000383ffff */
[----:B------:R-:W-:Y:S05]  /*8470*/  BRA `(.L_x_143) ;  /* 0xffffffb800407947 */ /* 0x000fea000383ffff */
.L_x_69:
[----:B------:R-:W-:-:S07]  /*8480*/  MOV R0, UR4 ;  /* 0x0000000400007c02 */ /* 0x000fce0008000f00 */
.L_x_144:
[----:B-1----:R1:W2:Y:S02]  /*8490*/  SYNCS.PHASECHK.TRANS64.TRYWAIT P0, [R0+URZ], R3 ;  /* 0x00000003000075a7 */ /* 0x0022a400080011ff */
[----:B--2---:R-:W-:Y:S05]  /*84a0*/  @!P0 NANOSLEEP.SYNCS 0x989680 ;  /* 0x009896800000895d */ /* 0x004fea0003900000 */
[----:B------:R-:W2:Y:S02]  /*84b0*/  @!P0 SYNCS.PHASECHK.TRANS64 P0, [R0+URZ], R3 ;  /* 0x00000003000085a7 */ /* 0x000ea400080010ff */
[----:B--2---:R-:W-:Y:S05]  /*84c0*/  @!P0 BRA `(.L_x_144) ;  /* 0xfffffffc00f08947 */ /* 0x004fea000383ffff */
[----:B------:R-:W-:Y:S05]  /*84d0*/  BRA `(.L_x_145) ;  /* 0xffffffb8004c7947 */ /* 0x000fea000383ffff */
.L_x_74:
[----:B---3--:R3:W1:Y:S02]  /*84e0*/  SYNCS.PHASECHK.TRANS64.TRYWAIT P0, [R12+URZ+0x70], R9 ;  /* 0x000070090c0075a7 */ /* 0x00866400080011ff */
[----:B-1----:R-:W-:Y:S05]  /*84f0*/  @!P0 NANOSLEEP.SYNCS 0x989680 ;  /* 0x009896800000895d */ /* 0x002fea0003900000 */
[----:B------:R-:W1:Y:S02]  /*8500*/  @!P0 SYNCS.PHASECHK.TRANS64 P0, [R12+URZ+0x70], R9 ;  /* 0x000070090c0085a7 */ /* 0x000e6400080010ff */
[----:B-1----:R-:W-:Y:S05]  /*8510*/  @!P0 BRA `(.L_x_74) ;  /* 0xfffffffc00f08947 */ /* 0x002fea000383ffff */
[----:B------:R-:W-:Y:S05]  /*8520*/  BRA `(.L_x_146) ;  /* 0xffffffbc005c7947 */ /* 0x000fea000383ffff */
.L_x_77:
[----:B------:R-:W-:Y:S07]  /*8530*/  MOV R0, UR24 ;  /* 0x0000001800007c02 */ /* 0x000fee0008000f00 */
.L_x_147:
[----:B-1----:R1:W2:Y:S02]  /*8540*/  SYNCS.PHASECHK.TRANS64.TRYWAIT P2, [R0+URZ+0x68], R9 ;  /* 0x00006809000075a7 */ /* 0x0022a400080411ff */
[----:B--2---:R-:W-:Y:S05]  /*8550*/  @!P2 NANOSLEEP.SYNCS 0x989680 ;  /* 0x009896800000a95d */ /* 0x004fea0003900000 */
[----:B------:R-:W2:Y:S02]  /*8560*/  @!P2 SYNCS.PHASECHK.TRANS64 P2, [R0+URZ+0x68], R9 ;  /* 0x000068090000a5a7 */ /* 0x000ea400080410ff */
[----:B--2---:R-:W-:Y:S05]  /*8570*/  @!P2 BRA `(.L_x_147) ;  /* 0xfffffffc00f0a947 */ /* 0x004fea000383ffff */
[----:B------:R-:W-:Y:S05]  /*8580*/  BRA `(.L_x_76) ;  /* 0xffffffc000c07947 */ /* 0x000fea000383ffff */
.L_x_80:
[----:B------:R-:W-:Y:S07]  /*8590*/  MOV R0, UR4 ;  /* 0x0000000400007c02 */ /* 0x000fee0008000f00 */
.L_x_148:
[----:B-1----:R1:W2:Y:S02]  /*85a0*/  SYNCS.PHASECHK.TRANS64.TRYWAIT P0, [R0+URZ+0x48], R9 ;  /* 0x00004809000075a7 */ /* 0x0022a400080011ff */
[----:B--2---:R-:W-:Y:S05]  /*85b0*/  @!P0 NANOSLEEP.SYNCS 0x989680 ;  /* 0x009896800000895d */ /* 0x004fea0003900000 */
[----:B------:R-:W2:Y:S02]  /*85c0*/  @!P0 SYNCS.PHASECHK.TRANS64 P0, [R0+URZ+0x48], R9 ;  /* 0x00004809000085a7 */ /* 0x000ea400080010ff */
[----:B--2---:R-:W-:Y:S05]  /*85d0*/  @!P0 BRA `(.L_x_148) ;  /* 0xfffffffc00f08947 */ /* 0x004fea000383ffff */
[----:B------:R-:W-:Y:S05]  /*85e0*/  BRA `(.L_x_149) ;  /* 0xffffffc400207947 */ /* 0x000fea000383ffff */
.L_x_81:
[----:B------:R-:W-:Y:S07]  /*85f0*/  MOV R9, UR5 ;  /* 0x0000000500097c02 */ /* 0x000fee0008000f00 */
.L_x_150:
[----:B-1----:R1:W2:Y:S02]  /*8600*/  SYNCS.PHASECHK.TRANS64.TRYWAIT P0, [R9+URZ+0x48], R0 ;  /* 0x00004800090075a7 */ /* 0x0022a400080011ff */
[----:B--2---:R-:W-:Y:S05]  /*8610*/  @!P0 NANOSLEEP.SYNCS 0x989680 ;  /* 0x009896800000895d */ /* 0x004fea0003900000 */
[----:B------:R-:W2:Y:S02]  /*8620*/  @!P0 SYNCS.PHASECHK.TRANS64 P0, [R9+URZ+0x48], R0 ;  /* 0x00004800090085a7 */ /* 0x000ea400080010ff */
[----:B--2---:R-:W-:Y:S05]  /*8630*/  @!P0 BRA `(.L_x_150) ;  /* 0xfffffffc00f08947 */ /* 0x004fea000383ffff */
[----:B------:R-:W-:Y:S05]  /*8640*/  BRA `(.L_x_151) ;  /* 0xffffffc4007c7947 */ /* 0x000fea000383ffff */
.L_x_83:
[----:B------:R-:W-:-:S07]  /*8650*/  MOV R0, UR4 ;  /* 0x0000000400007c02 */ /* 0x000fce0008000f00 */
.L_x_152:
[----:B-1----:R1:W2:Y:S02]  /*8660*/  SYNCS.PHASECHK.TRANS64.TRYWAIT P0, [R0+URZ], R3 ;  /* 0x00000003000075a7 */ /* 0x0022a400080011ff */
[----:B--2---:R-:W-:Y:S05]  /*8670*/  @!P0 NANOSLEEP.SYNCS 0x989680 ;  /* 0x009896800000895d */ /* 0x004fea0003900000 */
[----:B------:R-:W2:Y:S02]  /*8680*/  @!P0 SYNCS.PHASECHK.TRANS64 P0, [R0+URZ], R3 ;  /* 0x00000003000085a7 */ /* 0x000ea400080010ff */
[----:B--2---:R-:W-:Y:S05]  /*8690*/  @!P0 BRA `(.L_x_152) ;  /* 0xfffffffc00f08947 */ /* 0x004fea000383ffff */
[----:B------:R-:W-:Y:S05]  /*86a0*/  BRA `(.L_x_153) ;  /* 0xffffffc8000c7947 */ /* 0x000fea000383ffff */
.L_x_84:
[----:B------:R-:W-:-:S07]  /*86b0*/  MOV R0, UR5 ;  /* 0x0000000500007c02 */ /* 0x000fce0008000f00 */
.L_x_154:
[----:B-1----:R1:W2:Y:S02]  /*86c0*/  SYNCS.PHASECHK.TRANS64.TRYWAIT P0, [R0+URZ], R3 ;  /* 0x00000003000075a7 */ /* 0x0022a400080011ff */
[----:B--2---:R-:W-:Y:S05]  /*86d0*/  @!P0 NANOSLEEP.SYNCS 0x989680 ;  /* 0x009896800000895d */ /* 0x004fea0003900000 */
[----:B------:R-:W2:Y:S02]  /*86e0*/  @!P0 SYNCS.PHASECHK.TRANS64 P0, [R0+URZ], R3 ;  /* 0x00000003000085a7 */ /* 0x000ea400080010ff */
[----:B--2---:R-:W-:Y:S05]  /*86f0*/  @!P0 BRA `(.L_x_154) ;  /* 0xfffffffc00f08947 */ /* 0x004fea000383ffff */
[----:B------:R-:W-:Y:S05]  /*8700*/  BRA `(.L_x_155) ;  /* 0xffffffc800187947 */ /* 0x000fea000383ffff */
.L_x_86:
[----:B-1----:R1:W2:Y:S02]  /*8710*/  SYNCS.PHASECHK.TRANS64.TRYWAIT P0, [R0+URZ+0x70], R3 ;  /* 0x00007003000075a7 */ /* 0x0022a400080011ff */
[----:B--2---:R-:W-:Y:S05]  /*8720*/  @!P0 NANOSLEEP.SYNCS 0x989680 ;  /* 0x009896800000895d */ /* 0x004fea0003900000 */
[----:B------:R-:W2:Y:S02]  /*8730*/  @!P0 SYNCS.PHASECHK.TRANS64 P0, [R0+URZ+0x70], R3 ;  /* 0x00007003000085a7 */ /* 0x000ea400080010ff */
[----:B--2---:R-:W-:Y:S05]  /*8740*/  @!P0 BRA `(.L_x_86) ;  /* 0xfffffffc00f08947 */ /* 0x004fea000383ffff */
[----:B------:R-:W-:Y:S05]  /*8750*/  BRA `(.L_x_156) ;  /* 0xffffffcc00007947 */ /* 0x000fea000383ffff */
.L_x_96:
[----:B-1----:R1:W3:Y:S02]  /*8760*/  SYNCS.PHASECHK.TRANS64.TRYWAIT P1, [R0+URZ+0x30], R5 ;  /* 0x00003005000075a7 */ /* 0x0022e400080211ff */
[----:B---3--:R-:W-:Y:S05]  /*8770*/  @!P1 NANOSLEEP.SYNCS 0x989680 ;  /* 0x009896800000995d */ /* 0x008fea0003900000 */
[----:B------:R-:W3:Y:S02]  /*8780*/  @!P1 SYNCS.PHASECHK.TRANS64 P1, [R0+URZ+0x30], R5 ;  /* 0x00003005000095a7 */ /* 0x000ee400080210ff */
[----:B---3--:R-:W-:Y:S05]  /*8790*/  @!P1 BRA `(.L_x_96) ;  /* 0xfffffffc00f09947 */ /* 0x008fea000383ffff */
[----:B------:R-:W-:Y:S05]  /*87a0*/  BRA `(.L_x_95) ;  /* 0xffffffd800a07947 */ /* 0x000fea000383ffff */
.L_x_98:
[----:B-1----:R1:W4:Y:S02]  /*87b0*/  SYNCS.PHASECHK.TRANS64.TRYWAIT P0, [R108+URZ+0x90], R3 ;  /* 0x000090036c0075a7 */ /* 0x00232400080011ff */
[----:B----4-:R-:W-:Y:S05]  /*87c0*/  @!P0 NANOSLEEP.SYNCS 0x989680 ;  /* 0x009896800000895d */ /* 0x010fea0003900000 */
[----:B------:R-:W4:Y:S02]  /*87d0*/  @!P0 SYNCS.PHASECHK.TRANS64 P0, [R108+URZ+0x90], R3 ;  /* 0x000090036c0085a7 */ /* 0x000f2400080010ff */
[----:B----4-:R-:W-:Y:S05]  /*87e0*/  @!P0 BRA `(.L_x_98) ;  /* 0xfffffffc00f08947 */ /* 0x010fea000383ffff */
[----:B------:R-:W-:Y:S05]  /*87f0*/  BRA `(.L_x_97) ;  /* 0xffffffd800d87947 */ /* 0x000fea000383ffff */
.L_x_109:
[----:B--2---:R2:W4:Y:S02]  /*8800*/  SYNCS.PHASECHK.TRANS64.TRYWAIT P0, [R2+URZ+0x30], R5 ;  /* 0x00003005020075a7 */ /* 0x00452400080011ff */
[----:B----4-:R-:W-:Y:S05]  /*8810*/  @!P0 NANOSLEEP.SYNCS 0x989680 ;  /* 0x009896800000895d */ /* 0x010fea0003900000 */
[----:B------:R-:W4:Y:S02]  /*8820*/  @!P0 SYNCS.PHASECHK.TRANS64 P0, [R2+URZ+0x30], R5 ;  /* 0x00003005020085a7 */ /* 0x000f2400080010ff */
[----:B----4-:R-:W-:Y:S05]  /*8830*/  @!P0 BRA `(.L_x_109) ;  /* 0xfffffffc00f08947 */ /* 0x010fea000383ffff */
[----:B------:R-:W-:Y:S05]  /*8840*/  BRA `(.L_x_108) ;  /* 0xffffffe400c87947 */ /* 0x000fea000383ffff */
        .weak           $__internal_0_$__cuda_sm10x_tcgen05_guardrail_trap_col_being_dealloced_not_returned_by_alloc
        .type           $__internal_0_$__cuda_sm10x_tcgen05_guardrail_trap_col_being_dealloced_not_returned_by_alloc,@function
        .size           $__internal_0_$__cuda_sm10x_tcgen05_guardrail_trap_col_being_dealloced_not_returned_by_alloc,($__internal_1_$__cuda_sm10x_tcgen05_guardrail_trap_phase_invalid_during_alloc - $__internal_0_$__cuda_sm10x_tcgen05_guardrail_trap_col_being_dealloced_not_returned_by_alloc)
$__internal_0_$__cuda_sm10x_tcgen05_guardrail_trap_col_being_dealloced_not_returned_by_alloc:
[----:B------:R-:W-:Y:S05]  /*8850*/  BPT.TRAP 0x1 ;  /* 0x000000040000795c */ /* 0x000fea0000300000 */
[----:B------:R-:W-:-:S04]  /*8860*/  HFMA2 R3, -RZ, RZ, 0, 0 ;  /* 0x00000000ff037431 */ /* 0x000fc800000001ff */
[----:B------:R-:W-:Y:S05]  /*8870*/  RET.REL.NODEC R2 `(_ZN7cutlass13device_kernelINS_4gemm6kernel13GemmUniversalIN4cute5tupleIJiiiiEEENS1_10collective13CollectiveMmaINS1_35MainloopSm100TmaUmmaWarpSpecializedILi3ELi2ELi4ENS5_IJNS4_1CILi1EEENSA_ILi2EEESB_EEEEENS5_IJNSA_ILi128EEENSA_ILi64EEESF_EEENS_6half_tENS5_IJlSB_lEEESI_SJ_NS4_8TiledMMAINS4_8MMA_AtomIJNS4_20SM100_MMA_F16BF16_SSISI_SI_fLi128ELi64ELNS4_4UMMA5MajorE0ELSO_0ELNSN_7ScaleInE0ELSP_0EEEEEENS4_6LayoutINS5_IJSB_SB_SB_EEENS5_IJNSA_ILi0EEESU_SU_EEEEENS5_IJNS4_10UnderscoreESX_SX_EEEEENS4_23SM90_TMA_LOAD_MULTICASTENS4_14ComposedLayoutINS4_7SwizzleILi3ELi4ELi3EEENS4_18smem_ptr_flag_bitsILi16EEENSS_INS5_IJNSA_ILi8EEESG_EEENS5_IJSG_SB_EEEEEEEvNS4_8identityENS4_13SM90_TMA_LOADES1A_vS1B_EENS_8epilogue10collective18CollectiveEpilogueINS1E_23Sm100TmaWarpSpecializedILi3ELi2ELi32ELb1ELb0EEEJSH_NS5_IJNSS_ISF_SB_EENSS_INSA_ILi32EEESB_EEEEESI_SJ_SI_SJ_NS1E_6fusion15FusionCallbacksIS1I_NS1N_17LinearCombinationISI_fSI_fLNS_15FloatRoundStyleE2EEESH_S1M_JEEENS4_5SM1004TMEM4LOAD26SM100_TMEM_LOAD_32dp32b32xES1C_NS11_INS12_ILi2ELi4ELi3EEES15_NSS_INS5_IJS16_S1K_EEENS5_IJS1K_SB_EEEEEEENS4_39AutoVectorizingCopyWithAssumedAlignmentILi128EEENS4_14SM90_TMA_STOREES21_S23_S23_EEEvvEEEEvNT_6ParamsE) ;  /* 0xffffff7402e07950 */ /* 0x000fea0003c3ffff */
        .weak           $__internal_1_$__cuda_sm10x_tcgen05_guardrail_trap_phase_invalid_during_alloc
        .type           $__internal_1_$__cuda_sm10x_tcgen05_guardrail_trap_phase_invalid_during_alloc,@function
        .size           $__internal_1_$__cuda_sm10x_tcgen05_guardrail_trap_phase_invalid_during_alloc,($__internal_2_$__cuda_sm10x_tcgen05_guardrail_trap_unallocated_columns_being_dealloced - $__internal_1_$__cuda_sm10x_tcgen05_guardrail_trap_phase_invalid_during_alloc)
$__internal_1_$__cuda_sm10x_tcgen05_guardrail_trap_phase_invalid_during_alloc:
[----:B------:R-:W-:Y:S05]  /*8880*/  BPT.TRAP 0x1 ;  /* 0x000000040000795c */ /* 0x000fea0000300000 */
[----:B------:R-:W-:-:S04]  /*8890*/  MOV R5, 0x0 ;  /* 0x0000000000057802 */ /* 0x000fc80000000f00 */
[----:B------:R-:W-:Y:S05]  /*88a0*/  RET.REL.NODEC R4 `(_ZN7cutlass13device_kernelINS_4gemm6kernel13GemmUniversalIN4cute5tupleIJiiiiEEENS1_10collective13CollectiveMmaINS1_35MainloopSm100TmaUmmaWarpSpecializedILi3ELi2ELi4ENS5_IJNS4_1CILi1EEENSA_ILi2EEESB_EEEEENS5_IJNSA_ILi128EEENSA_ILi64EEESF_EEENS_6half_tENS5_IJlSB_lEEESI_SJ_NS4_8TiledMMAINS4_8MMA_AtomIJNS4_20SM100_MMA_F16BF16_SSISI_SI_fLi128ELi64ELNS4_4UMMA5MajorE0ELSO_0ELNSN_7ScaleInE0ELSP_0EEEEEENS4_6LayoutINS5_IJSB_SB_SB_EEENS5_IJNSA_ILi0EEESU_SU_EEEEENS5_IJNS4_10UnderscoreESX_SX_EEEEENS4_23SM90_TMA_LOAD_MULTICASTENS4_14ComposedLayoutINS4_7SwizzleILi3ELi4ELi3EEENS4_18smem_ptr_flag_bitsILi16EEENSS_INS5_IJNSA_ILi8EEESG_EEENS5_IJSG_SB_EEEEEEEvNS4_8identityENS4_13SM90_TMA_LOADES1A_vS1B_EENS_8epilogue10collective18CollectiveEpilogueINS1E_23Sm100TmaWarpSpecializedILi3ELi2ELi32ELb1ELb0EEEJSH_NS5_IJNSS_ISF_SB_EENSS_INSA_ILi32EEESB_EEEEESI_SJ_SI_SJ_NS1E_6fusion15FusionCallbacksIS1I_NS1N_17LinearCombinationISI_fSI_fLNS_15FloatRoundStyleE2EEESH_S1M_JEEENS4_5SM1004TMEM4LOAD26SM100_TMEM_LOAD_32dp32b32xES1C_NS11_INS12_ILi2ELi4ELi3EEES15_NSS_INS5_IJS16_S1K_EEENS5_IJS1K_SB_EEEEEEENS4_39AutoVectorizingCopyWithAssumedAlignmentILi128EEENS4_14SM90_TMA_STOREES21_S23_S23_EEEvvEEEEvNT_6ParamsE) ;  /* 0xffffff7404d47950 */ /* 0x000fea0003c3ffff */
        .weak           $__internal_2_$__cuda_sm10x_tcgen05_guardrail_trap_unallocated_columns_being_dealloced
        .type           $__internal_2_$__cuda_sm10x_tcgen05_guardrail_trap_unallocated_columns_being_dealloced,@function
        .size           $__internal_2_$__cuda_sm10x_tcgen05_guardrail_trap_unallocated_columns_being_dealloced,(.L_x_158 - $__internal_2_$__cuda_sm10x_tcgen05_guardrail_trap_unallocated_columns_being_dealloced)
$__internal_2_$__cuda_sm10x_tcgen05_guardrail_trap_unallocated_columns_being_dealloced:
[----:B------:R-:W-:Y:S05]  /*88b0*/  BPT.TRAP 0x1 ;  /* 0x000000040000795c */ /* 0x000fea0000300000 */
[----:B------:R-:W-:-:S04]  /*88c0*/  HFMA2 R3, -RZ, RZ, 0, 0 ;  /* 0x00000000ff037431 */ /* 0x000fc800000001ff */
[----:B------:R-:W-:Y:S05]  /*88d0*/  RET.REL.NODEC R2 `(_ZN7cutlass13device_kernelINS_4gemm6kernel13GemmUniversalIN4cute5tupleIJiiiiEEENS1_10collective13CollectiveMmaINS1_35MainloopSm100TmaUmmaWarpSpecializedILi3ELi2ELi4ENS5_IJNS4_1CILi1EEENSA_ILi2EEESB_EEEEENS5_IJNSA_ILi128EEENSA_ILi64EEESF_EEENS_6half_tENS5_IJlSB_lEEESI_SJ_NS4_8TiledMMAINS4_8MMA_AtomIJNS4_20SM100_MMA_F16BF16_SSISI_SI_fLi128ELi64ELNS4_4UMMA5MajorE0ELSO_0ELNSN_7ScaleInE0ELSP_0EEEEEENS4_6LayoutINS5_IJSB_SB_SB_EEENS5_IJNSA_ILi0EEESU_SU_EEEEENS5_IJNS4_10UnderscoreESX_SX_EEEEENS4_23SM90_TMA_LOAD_MULTICASTENS4_14ComposedLayoutINS4_7SwizzleILi3ELi4ELi3EEENS4_18smem_ptr_flag_bitsILi16EEENSS_INS5_IJNSA_ILi8EEESG_EEENS5_IJSG_SB_EEEEEEEvNS4_8identityENS4_13SM90_TMA_LOADES1A_vS1B_EENS_8epilogue10collective18CollectiveEpilogueINS1E_23Sm100TmaWarpSpecializedILi3ELi2ELi32ELb1ELb0EEEJSH_NS5_IJNSS_ISF_SB_EENSS_INSA_ILi32EEESB_EEEEESI_SJ_SI_SJ_NS1E_6fusion15FusionCallbacksIS1I_NS1N_17LinearCombinationISI_fSI_fLNS_15FloatRoundStyleE2EEESH_S1M_JEEENS4_5SM1004TMEM4LOAD26SM100_TMEM_LOAD_32dp32b32xES1C_NS11_INS12_ILi2ELi4ELi3EEES15_NSS_INS5_IJS16_S1K_EEENS5_IJS1K_SB_EEEEEEENS4_39AutoVectorizingCopyWithAssumedAlignmentILi128EEENS4_14SM90_TMA_STOREES21_S23_S23_EEEvvEEEEvNT_6ParamsE) ;  /* 0xffffff7402c87950 */ /* 0x000fea0003c3ffff */
.L_x_157:
[----:B------:R-:W-:-:S00]  /*88e0*/  BRA `(.L_x_157) ;  /* 0xfffffffc00fc7947 */ /* 0x000fc0000383ffff */
[----:B------:R-:W-:-:S00]  /*88f0*/  NOP ;  /* 0x0000000000007918 */ /* 0x000fc00000000000 */
        /* <DEDUP_REMOVED lines=8> */
.L_x_158:


//--------------------- .nv.global.init           --------------------------
	.section	.nv.global.init,"aw",@progbits
.nv.global.init:
	.type		$str$27,@object
	.size		$str$27,($str$28 - $str$27)
$str$27:
        /*0000*/ 	.byte	0x28, 0x61, 0x64, 0x64, 0x72, 0x65, 0x73, 0x73, 0x20, 0x26, 0x20, 0x6d, 0x61, 0x73, 0x6b, 0x29
        /*0010*/ 	.byte	0x20, 0x3d, 0x3d, 0x20, 0x30, 0x00
	.type		$str$28,@object
	.size		$str$28,($str$26 - $str$28)
$str$28:
        /*0016*/ 	.byte	0x2f, 0x74, 0x6d, 0x70, 0x2f, 0x63, 0x75, 0x74, 0x6c, 0x61, 0x73, 0x73, 0x5f, 0x73, 0x77, 0x65
        /*0026*/ 	.byte	0x65, 0x70, 0x5f, 0x73, 0x72, 0x63, 0x2f, 0x69, 0x6e, 0x63, 0x6c, 0x75, 0x64, 0x65, 0x2f, 0x63
        /*0036*/ 	.byte	0x75, 0x74, 0x65, 0x2f, 0x70, 0x6f, 0x69, 0x6e, 0x74, 0x65, 0x72, 0x5f, 0x66, 0x6c, 0x61, 0x67
        /*0046*/ 	.byte	0x67, 0x65, 0x64, 0x2e, 0x68, 0x70, 0x70, 0x00
	.type		$str$26,@object
	.size		$str$26,($str$25 - $str$26)
$str$26:
        /*004e*/ 	.byte	0x2f, 0x74, 0x6d, 0x70, 0x2f, 0x63, 0x75, 0x74, 0x6c, 0x61, 0x73, 0x73, 0x5f, 0x73, 0x77, 0x65
        /*005e*/ 	.byte	0x65, 0x70, 0x5f, 0x73, 0x72, 0x63, 0x2f, 0x69, 0x6e, 0x63, 0x6c, 0x75, 0x64, 0x65, 0x2f, 0x63
        /*006e*/ 	.byte	0x75, 0x74, 0x65, 0x2f, 0x61, 0x74, 0x6f, 0x6d, 0x2f, 0x63, 0x6f, 0x70, 0x79, 0x5f, 0x74, 0x72
        /*007e*/ 	.byte	0x61, 0x69, 0x74, 0x73, 0x5f, 0x73, 0x6d, 0x31, 0x30, 0x30, 0x2e, 0x68, 0x70, 0x70, 0x00
	.type		$str$25,@object
	.size		$str$25,(__unnamed_1 - $str$25)
$str$25:
        /*008d*/ 	.byte	0x28, 0x28, 0x75, 0x69, 0x6e, 0x74, 0x33, 0x32, 0x5f, 0x74, 0x28, 0x74, 0x68, 0x72, 0x65, 0x61
        /*009d*/ 	.byte	0x64, 0x49, 0x64, 0x78, 0x2e, 0x78, 0x29, 0x20, 0x2f, 0x20, 0x33, 0x32, 0x29, 0x20, 0x25, 0x20
        /*00ad*/ 	.byte	0x34, 0x29, 0x20, 0x3d, 0x3d, 0x20, 0x28, 0x28, 0x28, 0x74, 0x6d, 0x65, 0x6d, 0x5f, 0x61, 0x64
        /*00bd*/ 	.byte	0x64, 0x72, 0x20, 0x3e, 0x3e, 0x20, 0x31, 0x36, 0x29, 0x20, 0x2f, 0x20, 0x33, 0x32, 0x29, 0x20
        /*00cd*/ 	.byte	0x25, 0x20, 0x34, 0x29, 0x00
	.type		__unnamed_1,@object
	.size		__unnamed_1,(__unnamed_2 - __unnamed_1)
__unnamed_1:
        /*00d2*/ 	.byte	0x61, 0x75, 0x74, 0x6f, 0x20, 0x63, 0x75, 0x74, 0x65, 0x3a, 0x3a, 0x61, 0x73, 0x5f, 0x70, 0x6f
        /* <DEDUP_REMOVED lines=24> */
        /*0262*/ 	.byte	0x3e, 0x3e, 0x3e, 0x3e, 0x5d, 0x00
	.type		__unnamed_2,@object
	.size		__unnamed_2,(.L_2 - __unnamed_2)
__unnamed_2:
        /* <DEDUP_REMOVED lines=42> */
        /*0508*/ 	.byte	0x3e, 0x3e, 0x5d, 0x00
.L_2:


//--------------------- .nv.shared._ZN7cutlass13device_kernelINS_4gemm6kernel13GemmUniversalIN4cute5tupleIJiiiiEEENS1_10collective13CollectiveMmaINS1_35MainloopSm100TmaUmmaWarpSpecializedILi3ELi2ELi4ENS5_IJNS4_1CILi1EEENSA_ILi2EEESB_EEEEENS5_IJNSA_ILi128EEENSA_ILi64EEESF_EEENS_6half_tENS5_IJlSB_lEEESI_SJ_NS4_8TiledMMAINS4_8MMA_AtomIJNS4_20SM100_MMA_F16BF16_SSISI_SI_fLi128ELi64ELNS4_4UMMA5MajorE0ELSO_0ELNSN_7ScaleInE0ELSP_0EEEEEENS4_6LayoutINS5_IJSB_SB_SB_EEENS5_IJNSA_ILi0EEESU_SU_EEEEENS5_IJNS4_10UnderscoreESX_SX_EEEEENS4_23SM90_TMA_LOAD_MULTICASTENS4_14ComposedLayoutINS4_7SwizzleILi3ELi4ELi3EEENS4_18smem_ptr_flag_bitsILi16EEENSS_INS5_IJNSA_ILi8EEESG_EEENS5_IJSG_SB_EEEEEEEvNS4_8identityENS4_13SM90_TMA_LOADES1A_vS1B_EENS_8epilogue10collective18CollectiveEpilogueINS1E_23Sm100TmaWarpSpecializedILi3ELi2ELi32ELb1ELb0EEEJSH_NS5_IJNSS_ISF_SB_EENSS_INSA_ILi32EEESB_EEEEESI_SJ_SI_SJ_NS1E_6fusion15FusionCallbacksIS1I_NS1N_17LinearCombinationISI_fSI_fLNS_15FloatRoundStyleE2EEESH_S1M_JEEENS4_5SM1004TMEM4LOAD26SM100_TMEM_LOAD_32dp32b32xES1C_NS11_INS12_ILi2ELi4ELi3EEES15_NSS_INS5_IJS16_S1K_EEENS5_IJS1K_SB_EEEEEEENS4_39AutoVectorizingCopyWithAssumedAlignmentILi128EEENS4_14SM90_TMA_STOREES21_S23_S23_EEEvvEEEEvNT_6ParamsE --------------------------
	.section	.nv.shared._ZN7cutlass13device_kernelINS_4gemm6kernel13GemmUniversalIN4cute5tupleIJiiiiEEENS1_10collective13CollectiveMmaINS1_35MainloopSm100TmaUmmaWarpSpecializedILi3ELi2ELi4ENS5_IJNS4_1CILi1EEENSA_ILi2EEESB_EEEEENS5_IJNSA_ILi128EEENSA_ILi64EEESF_EEENS_6half_tENS5_IJlSB_lEEESI_SJ_NS4_8TiledMMAINS4_8MMA_AtomIJNS4_20SM100_MMA_F16BF16_SSISI_SI_fLi128ELi64ELNS4_4UMMA5MajorE0ELSO_0ELNSN_7ScaleInE0ELSP_0EEEEEENS4_6LayoutINS5_IJSB_SB_SB_EEENS5_IJNSA_ILi0EEESU_SU_EEEEENS5_IJNS4_10UnderscoreESX_SX_EEEEENS4_23SM90_TMA_LOAD_MULTICASTENS4_14ComposedLayoutINS4_7SwizzleILi3ELi4ELi3EEENS4_18smem_ptr_flag_bitsILi16EEENSS_INS5_IJNSA_ILi8EEESG_EEENS5_IJSG_SB_EEEEEEEvNS4_8identityENS4_13SM90_TMA_LOADES1A_vS1B_EENS_8epilogue10collective18CollectiveEpilogueINS1E_23Sm100TmaWarpSpecializedILi3ELi2ELi32ELb1ELb0EEEJSH_NS5_IJNSS_ISF_SB_EENSS_INSA_ILi32EEESB_EEEEESI_SJ_SI_SJ_NS1E_6fusion15FusionCallbacksIS1I_NS1N_17LinearCombinationISI_fSI_fLNS_15FloatRoundStyleE2EEESH_S1M_JEEENS4_5SM1004TMEM4LOAD26SM100_TMEM_LOAD_32dp32b32xES1C_NS11_INS12_ILi2ELi4ELi3EEES15_NSS_INS5_IJS16_S1K_EEENS5_IJS1K_SB_EEEEEEENS4_39AutoVectorizingCopyWithAssumedAlignmentILi128EEENS4_14SM90_TMA_STOREES21_S23_S23_EEEvvEEEEvNT_6ParamsE,"aw",@nobits
	.sectionflags	@""
	.align	16
	.zero		1024


//--------------------- .nv.shared.reserved.0     --------------------------
	.section	.nv.shared.reserved.0,"aw",@nobits
	.weak		__nv_reservedSMEM_offset_0_alias
	.size		__nv_reservedSMEM_offset_0_alias, 0, 64
	.other		__nv_reservedSMEM_offset_0_alias,@"STO_CUDA_RESERVED_SHARED STV_DEFAULT"
__nv_reservedSMEM_offset_0_alias:
	.zero		0
.nv.shared.reserved.0:
	.zero		64
	.weak		__nv_reservedSMEM_tcgen05_partition
	.type		__nv_reservedSMEM_tcgen05_partition,@object
	.size		__nv_reservedSMEM_tcgen05_partition,(.L_0 - __nv_reservedSMEM_tcgen05_partition)
__nv_reservedSMEM_tcgen05_partition:
	.zero		32
.L_0:


//--------------------- .nv.global                --------------------------
	.section	.nv.global,"aw",@nobits
.nv.global:
	.type		_ZN39_INTERNAL_7f5296c5_4_k_cu_70cd5bc2_62354cute1_E,@object
	.size		_ZN39_INTERNAL_7f5296c5_4_k_cu_70cd5bc2_62354cute1_E,(_ZN39_INTERNAL_7f5296c5_4_k_cu_70cd5bc2_62354cuda3std3__45__cpo6cbeginE - _ZN39_INTERNAL_7f5296c5_4_k_cu_70cd5bc2_62354cute1_E)
_ZN39_INTERNAL_7f5296c5_4_k_cu_70cd5bc2_62354cute1_E:
	.zero		1
	.type		_ZN39_INTERNAL_7f5296c5_4_k_cu_70cd5bc2_62354cuda3std3__45__cpo6cbeginE,@object
	.size		_ZN39_INTERNAL_7f5296c5_4_k_cu_70cd5bc2_62354cuda3std3__45__cpo6cbeginE,(_ZN39_INTERNAL_7f5296c5_4_k_cu_70cd5bc2_62354cuda3std3__48in_placeE - _ZN39_INTERNAL_7f5296c5_4_k_cu_70cd5bc2_62354cuda3std3__45__cpo6cbeginE)
_ZN39_INTERNAL_7f5296c5_4_k_cu_70cd5bc2_62354cuda3std3__45__cpo6cbeginE:
	.zero		1
	.type		_ZN39_INTERNAL_7f5296c5_4_k_cu_70cd5bc2_62354cuda3std3__48in_placeE,@object
	.size		_ZN39_INTERNAL_7f5296c5_4_k_cu_70cd5bc2_62354cuda3std3__48in_placeE,(_ZN39_INTERNAL_7f5296c5_4_k_cu_70cd5bc2_62354cuda3std6ranges3__45__cpo9iter_moveE - _ZN39_INTERNAL_7f5296c5_4_k_cu_70cd5bc2_62354cuda3std3__48in_placeE)
_ZN39_INTERNAL_7f5296c5_4_k_cu_70cd5bc2_62354cuda3std3__48in_placeE:
	.zero		1
	.type		_ZN39_INTERNAL_7f5296c5_4_k_cu_70cd5bc2_62354cuda3std6ranges3__45__cpo9iter_moveE,@object
	.size		_ZN39_INTERNAL_7f5296c5_4_k_cu_70cd5bc2_62354cuda3std6ranges3__45__cpo9iter_moveE,(_ZN39_INTERNAL_7f5296c5_4_k_cu_70cd5bc2_62354cuda3std3__45__cpo5beginE - _ZN39_INTERNAL_7f5296c5_4_k_cu_70cd5bc2_62354cuda3std6ranges3__45__cpo9iter_moveE)
_ZN39_INTERNAL_7f5296c5_4_k_cu_70cd5bc2_62354cuda3std6ranges3__45__cpo9iter_moveE:
	.zero		1
	.type		_ZN39_INTERNAL_7f5296c5_4_k_cu_70cd5bc2_62354cuda3std3__45__cpo5beginE,@object
	.size		_ZN39_INTERNAL_7f5296c5_4_k_cu_70cd5bc2_62354cuda3std3__45__cpo5beginE,(_ZN39_INTERNAL_7f5296c5_4_k_cu_70cd5bc2_62354cuda3std3__441_GLOBAL__N__7f5296c5_4_k_cu_70cd5bc2_62356ignoreE - _ZN39_INTERNAL_7f5296c5_4_k_cu_70cd5bc2_62354cuda3std3__45__cpo5beginE)
_ZN39_INTERNAL_7f5296c5_4_k_cu_70cd5bc2_62354cuda3std3__45__cpo5beginE:
	.zero		1
	.type		_ZN39_INTERNAL_7f5296c5_4_k_cu_70cd5bc2_62354cuda3std3__441_GLOBAL__N__7f5296c5_4_k_cu_70cd5bc2_62356ignoreE,@object
	.size		_ZN39_INTERNAL_7f5296c5_4_k_cu_70cd5bc2_62354cuda3std3__441_GLOBAL__N__7f5296c5_4_k_cu_70cd5bc2_62356ignoreE,(_ZN39_INTERNAL_7f5296c5_4_k_cu_70cd5bc2_62354cute7productE - _ZN39_INTERNAL_7f5296c5_4_k_cu_70cd5bc2_62354cuda3std3__441_GLOBAL__N__7f5296c5_4_k_cu_70cd5bc2_62356ignoreE)
_ZN39_INTERNAL_7f5296c5_4_k_cu_70cd5bc2_62354cuda3std3__441_GLOBAL__N__7f5296c5_4_k_cu_70cd5bc2_62356ignoreE:
	.zero		1
	.type		_ZN39_INTERNAL_7f5296c5_4_k_cu_70cd5bc2_62354cute7productE,@object
	.size		_ZN39_INTERNAL_7f5296c5_4_k_cu_70cd5bc2_62354cute7productE,(_ZN39_INTERNAL_7f5296c5_4_k_cu_70cd5bc2_62354cuda3std3__45__cpo3endE - _ZN39_INTERNAL_7f5296c5_4_k_cu_70cd5bc2_62354cute7productE)
_ZN39_INTERNAL_7f5296c5_4_k_cu_70cd5bc2_62354cute7productE:
	.zero		1
	.type		_ZN39_INTERNAL_7f5296c5_4_k_cu_70cd5bc2_62354cuda3std3__45__cpo3endE,@object
	.size		_ZN39_INTERNAL_7f5296c5_4_k_cu_70cd5bc2_62354cuda3std3__45__cpo3endE,(_ZN39_INTERNAL_7f5296c5_4_k_cu_70cd5bc2_62354cuda3std3__419piecewise_constructE - _ZN39_INTERNAL_7f5296c5_4_k_cu_70cd5bc2_62354cuda3std3__45__cpo3endE)
_ZN39_INTERNAL_7f5296c5_4_k_cu_70cd5bc2_62354cuda3std3__45__cpo3endE:
	.zero		1
	.type		_ZN39_INTERNAL_7f5296c5_4_k_cu_70cd5bc2_62354cuda3std3__419piecewise_constructE,@object
	.size		_ZN39_INTERNAL_7f5296c5_4_k_cu_70cd5bc2_62354cuda3std3__419piecewise_constructE,(_ZN39_INTERNAL_7f5296c5_4_k_cu_70cd5bc2_62354cuda3std3__45__cpo4cendE - _ZN39_INTERNAL_7f5296c5_4_k_cu_70cd5bc2_62354cuda3std3__419piecewise_constructE)
_ZN39_INTERNAL_7f5296c5_4_k_cu_70cd5bc2_62354cuda3std3__419piecewise_constructE:
	.zero		1
	.type		_ZN39_INTERNAL_7f5296c5_4_k_cu_70cd5bc2_62354cuda3std3__45__cpo4cendE,@object
	.size		_ZN39_INTERNAL_7f5296c5_4_k_cu_70cd5bc2_62354cuda3std3__45__cpo4cendE,(_ZN39_INTERNAL_7f5296c5_4_k_cu_70cd5bc2_62354cuda3std6ranges3__45__cpo4swapE - _ZN39_INTERNAL_7f5296c5_4_k_cu_70cd5bc2_62354cuda3std3__45__cpo4cendE)
_ZN39_INTERNAL_7f5296c5_4_k_cu_70cd5bc2_62354cuda3std3__45__cpo4cendE:
	.zero		1
	.type		_ZN39_INTERNAL_7f5296c5_4_k_cu_70cd5bc2_62354cuda3std6ranges3__45__cpo4swapE,@object
	.size		_ZN39_INTERNAL_7f5296c5_4_k_cu_70cd5bc2_62354cuda3std6ranges3__45__cpo4swapE,(.L_10 - _ZN39_INTERNAL_7f5296c5_4_k_cu_70cd5bc2_62354cuda3std6ranges3__45__cpo4swapE)
_ZN39_INTERNAL_7f5296c5_4_k_cu_70cd5bc2_62354cuda3std6ranges3__45__cpo4swapE:
	.zero		1
.L_10:


//--------------------- .nv.constant0._ZN7cutlass13device_kernelINS_4gemm6kernel13GemmUniversalIN4cute5tupleIJiiiiEEENS1_10collective13CollectiveMmaINS1_35MainloopSm100TmaUmmaWarpSpecializedILi3ELi2ELi4ENS5_IJNS4_1CILi1EEENSA_ILi2EEESB_EEEEENS5_IJNSA_ILi128EEENSA_ILi64EEESF_EEENS_6half_tENS5_IJlSB_lEEESI_SJ_NS4_8TiledMMAINS4_8MMA_AtomIJNS4_20SM100_MMA_F16BF16_SSISI_SI_fLi128ELi64ELNS4_4UMMA5MajorE0ELSO_0ELNSN_7ScaleInE0ELSP_0EEEEEENS4_6LayoutINS5_IJSB_SB_SB_EEENS5_IJNSA_ILi0EEESU_SU_EEEEENS5_IJNS4_10UnderscoreESX_SX_EEEEENS4_23SM90_TMA_LOAD_MULTICASTENS4_14ComposedLayoutINS4_7SwizzleILi3ELi4ELi3EEENS4_18smem_ptr_flag_bitsILi16EEENSS_INS5_IJNSA_ILi8EEESG_EEENS5_IJSG_SB_EEEEEEEvNS4_8identityENS4_13SM90_TMA_LOADES1A_vS1B_EENS_8epilogue10collective18CollectiveEpilogueINS1E_23Sm100TmaWarpSpecializedILi3ELi2ELi32ELb1ELb0EEEJSH_NS5_IJNSS_ISF_SB_EENSS_INSA_ILi32EEESB_EEEEESI_SJ_SI_SJ_NS1E_6fusion15FusionCallbacksIS1I_NS1N_17LinearCombinationISI_fSI_fLNS_15FloatRoundStyleE2EEESH_S1M_JEEENS4_5SM1004TMEM4LOAD26SM100_TMEM_LOAD_32dp32b32xES1C_NS11_INS12_ILi2ELi4ELi3EEES15_NSS_INS5_IJS16_S1K_EEENS5_IJS1K_SB_EEEEEEENS4_39AutoVectorizingCopyWithAssumedAlignmentILi128EEENS4_14SM90_TMA_STOREES21_S23_S23_EEEvvEEEEvNT_6ParamsE --------------------------
	.section	.nv.constant0._ZN7cutlass13device_kernelINS_4gemm6kernel13GemmUniversalIN4cute5tupleIJiiiiEEENS1_10collective13CollectiveMmaINS1_35MainloopSm100TmaUmmaWarpSpecializedILi3ELi2ELi4ENS5_IJNS4_1CILi1EEENSA_ILi2EEESB_EEEEENS5_IJNSA_ILi128EEENSA_ILi64EEESF_EEENS_6half_tENS5_IJlSB_lEEESI_SJ_NS4_8TiledMMAINS4_8MMA_AtomIJNS4_20SM100_MMA_F16BF16_SSISI_SI_fLi128ELi64ELNS4_4UMMA5MajorE0ELSO_0ELNSN_7ScaleInE0ELSP_0EEEEEENS4_6LayoutINS5_IJSB_SB_SB_EEENS5_IJNSA_ILi0EEESU_SU_EEEEENS5_IJNS4_10UnderscoreESX_SX_EEEEENS4_23SM90_TMA_LOAD_MULTICASTENS4_14ComposedLayoutINS4_7SwizzleILi3ELi4ELi3EEENS4_18smem_ptr_flag_bitsILi16EEENSS_INS5_IJNSA_ILi8EEESG_EEENS5_IJSG_SB_EEEEEEEvNS4_8identityENS4_13SM90_TMA_LOADES1A_vS1B_EENS_8epilogue10collective18CollectiveEpilogueINS1E_23Sm100TmaWarpSpecializedILi3ELi2ELi32ELb1ELb0EEEJSH_NS5_IJNSS_ISF_SB_EENSS_INSA_ILi32EEESB_EEEEESI_SJ_SI_SJ_NS1E_6fusion15FusionCallbacksIS1I_NS1N_17LinearCombinationISI_fSI_fLNS_15FloatRoundStyleE2EEESH_S1M_JEEENS4_5SM1004TMEM4LOAD26SM100_TMEM_LOAD_32dp32b32xES1C_NS11_INS12_ILi2ELi4ELi3EEES15_NSS_INS5_IJS16_S1K_EEENS5_IJS1K_SB_EEEEEEENS4_39AutoVectorizingCopyWithAssumedAlignmentILi128EEENS4_14SM90_TMA_STOREES21_S23_S23_EEEvvEEEEvNT_6ParamsE,"a",@progbits
	.sectionflags	@""
	.align	4
.nv.constant0._ZN7cutlass13device_kernelINS_4gemm6kernel13GemmUniversalIN4cute5tupleIJiiiiEEENS1_10collective13CollectiveMmaINS1_35MainloopSm100TmaUmmaWarpSpecializedILi3ELi2ELi4ENS5_IJNS4_1CILi1EEENSA_ILi2EEESB_EEEEENS5_IJNSA_ILi128EEENSA_ILi64EEESF_EEENS_6half_tENS5_IJlSB_lEEESI_SJ_NS4_8TiledMMAINS4_8MMA_AtomIJNS4_20SM100_MMA_F16BF16_SSISI_SI_fLi128ELi64ELNS4_4UMMA5MajorE0ELSO_0ELNSN_7ScaleInE0ELSP_0EEEEEENS4_6LayoutINS5_IJSB_SB_SB_EEENS5_IJNSA_ILi0EEESU_SU_EEEEENS5_IJNS4_10UnderscoreESX_SX_EEEEENS4_23SM90_TMA_LOAD_MULTICASTENS4_14ComposedLayoutINS4_7SwizzleILi3ELi4ELi3EEENS4_18smem_ptr_flag_bitsILi16EEENSS_INS5_IJNSA_ILi8EEESG_EEENS5_IJSG_SB_EEEEEEEvNS4_8identityENS4_13SM90_TMA_LOADES1A_vS1B_EENS_8epilogue10collective18CollectiveEpilogueINS1E_23Sm100TmaWarpSpecializedILi3ELi2ELi32ELb1ELb0EEEJSH_NS5_IJNSS_ISF_SB_EENSS_INSA_ILi32EEESB_EEEEESI_SJ_SI_SJ_NS1E_6fusion15FusionCallbacksIS1I_NS1N_17LinearCombinationISI_fSI_fLNS_15FloatRoundStyleE2EEESH_S1M_JEEENS4_5SM1004TMEM4LOAD26SM100_TMEM_LOAD_32dp32b32xES1C_NS11_INS12_ILi2ELi4ELi3EEES15_NSS_INS5_IJS16_S1K_EEENS5_IJS1K_SB_EEEEEEENS4_39AutoVectorizingCopyWithAssumedAlignmentILi128EEENS4_14SM90_TMA_STOREES21_S23_S23_EEEvvEEEEvNT_6ParamsE:
	.zero		2944


//--------------------- SYMBOLS --------------------------

	.type		.nv.reservedSmem.offset0,@object
	.size		.nv.reservedSmem.offset0,0x4
	.type		.nv.reservedSmem.cap,@object
	.size		.nv.reservedSmem.cap,0x4
	.type		__assertfail,@function
